	.target	sm_90a

	.elftype	@"ET_EXEC"


//--------------------- .note.nv.tkinfo           --------------------------
	.section	.note.nv.tkinfo,"",@"SHT_NOTE"
	.sectionflags	@"SHF_NOTE_NV_TKINFO"
	.tkinfo
        /*0018*/ 	.word	0x00000002
        /*0030*/ 	.string	""
        /*0030*/ 	.string	"ptxas"
        /*0030*/ 	.string	"Cuda compilation tools, release 13.0, V13.0.88"
        /*0030*/ 	.string	"Build cuda_13.0.r13.0/compiler.36424714_0"
        /*0030*/ 	.string	"-arch sm_90a -m 64 "



//--------------------- .note.nv.cuinfo           --------------------------
	.section	.note.nv.cuinfo,"",@"SHT_NOTE"
	.sectionflags	@"SHF_NOTE_NV_CUINFO"
        /*0018*/ 	.short	0x0002
        /*001a*/ 	.short	0x005a
        /*001c*/ 	.short	0x0082
	.zero		2


//--------------------- .nv.info                  --------------------------
	.section	.nv.info,"",@"SHT_CUDA_INFO"
	.align	4


	//----- nvinfo : EIATTR_REGCOUNT
	.align		4
        /*0000*/ 	.byte	0x04, 0x2f
        /*0002*/ 	.short	(.L_15 - .L_14)
	.align		4
.L_14:
        /*0004*/ 	.word	index@(_ZN7cutlass13device_kernelINS_4gemm6kernel13GemmUniversalIN4cute5tupleIJiiiiEEENS1_10collective13CollectiveMmaINS1_34MainloopSm90TmaGmmaWarpSpecializedILi4ENS5_IJNS4_1CILi1EEESB_SB_EEENS1_32KernelTmaWarpSpecializedPingpongEEENS5_IJNSA_ILi64EEENSA_ILi256EEESF_EEEaNS5_IJlSB_lEEEaSI_NS4_8TiledMMAINS4_8MMA_AtomIJNS4_4SM904GMMA27MMA_64x256x32_S32S8S8_SS_TNEEEENS4_6LayoutISC_NS5_IJNSA_ILi0EEESQ_SQ_EEEEENS5_IJNS4_10UnderscoreEST_ST_EEEEENS4_13SM90_TMA_LOADENS4_14ComposedLayoutINS4_7SwizzleILi2ELi4ELi3EEENS4_18smem_ptr_flag_bitsILi8EEENSP_INS5_IJNSA_ILi8EEESF_EEENS5_IJSF_SB_EEEEEEEvNS4_8identityESW_S16_vS17_EENS_8epilogue10collective6detail29Sm90TmaWarpSpecializedAdapterINS1A_15DefaultEpilogueIaSI_SI_NS19_6thread17LinearCombinationIaLi1EiiLNS1E_9ScaleType4KindE0ELNS_15FloatRoundStyleE2EaEENS1_15EpilogueDefaultEEEEEvvEEEEvNT_6ParamsE)
        /*0008*/ 	.word	0x000000a8


	//----- nvinfo : EIATTR_FRAME_SIZE
	.align		4
.L_15:
        /*000c*/ 	.byte	0x04, 0x11
        /*000e*/ 	.short	(.L_17 - .L_16)
	.align		4
.L_16:
        /*0010*/ 	.word	index@(_ZN7cutlass13device_kernelINS_4gemm6kernel13GemmUniversalIN4cute5tupleIJiiiiEEENS1_10collective13CollectiveMmaINS1_34MainloopSm90TmaGmmaWarpSpecializedILi4ENS5_IJNS4_1CILi1EEESB_SB_EEENS1_32KernelTmaWarpSpecializedPingpongEEENS5_IJNSA_ILi64EEENSA_ILi256EEESF_EEEaNS5_IJlSB_lEEEaSI_NS4_8TiledMMAINS4_8MMA_AtomIJNS4_4SM904GMMA27MMA_64x256x32_S32S8S8_SS_TNEEEENS4_6LayoutISC_NS5_IJNSA_ILi0EEESQ_SQ_EEEEENS5_IJNS4_10UnderscoreEST_ST_EEEEENS4_13SM90_TMA_LOADENS4_14ComposedLayoutINS4_7SwizzleILi2ELi4ELi3EEENS4_18smem_ptr_flag_bitsILi8EEENSP_INS5_IJNSA_ILi8EEESF_EEENS5_IJSF_SB_EEEEEEEvNS4_8identityESW_S16_vS17_EENS_8epilogue10collective6detail29Sm90TmaWarpSpecializedAdapterINS1A_15DefaultEpilogueIaSI_SI_NS19_6thread17LinearCombinationIaLi1EiiLNS1E_9ScaleType4KindE0ELNS_15FloatRoundStyleE2EaEENS1_15EpilogueDefaultEEEEEvvEEEEvNT_6ParamsE)
        /*0014*/ 	.word	0x00000000


	//----- nvinfo : EIATTR_MIN_STACK_SIZE
	.align		4
.L_17:
        /*0018*/ 	.byte	0x04, 0x12
        /*001a*/ 	.short	(.L_19 - .L_18)
	.align		4
.L_18:
        /*001c*/ 	.word	index@(_ZN7cutlass13device_kernelINS_4gemm6kernel13GemmUniversalIN4cute5tupleIJiiiiEEENS1_10collective13CollectiveMmaINS1_34MainloopSm90TmaGmmaWarpSpecializedILi4ENS5_IJNS4_1CILi1EEESB_SB_EEENS1_32KernelTmaWarpSpecializedPingpongEEENS5_IJNSA_ILi64EEENSA_ILi256EEESF_EEEaNS5_IJlSB_lEEEaSI_NS4_8TiledMMAINS4_8MMA_AtomIJNS4_4SM904GMMA27MMA_64x256x32_S32S8S8_SS_TNEEEENS4_6LayoutISC_NS5_IJNSA_ILi0EEESQ_SQ_EEEEENS5_IJNS4_10UnderscoreEST_ST_EEEEENS4_13SM90_TMA_LOADENS4_14ComposedLayoutINS4_7SwizzleILi2ELi4ELi3EEENS4_18smem_ptr_flag_bitsILi8EEENSP_INS5_IJNSA_ILi8EEESF_EEENS5_IJSF_SB_EEEEEEEvNS4_8identityESW_S16_vS17_EENS_8epilogue10collective6detail29Sm90TmaWarpSpecializedAdapterINS1A_15DefaultEpilogueIaSI_SI_NS19_6thread17LinearCombinationIaLi1EiiLNS1E_9ScaleType4KindE0ELNS_15FloatRoundStyleE2EaEENS1_15EpilogueDefaultEEEEEvvEEEEvNT_6ParamsE)
        /*0020*/ 	.word	0x00000000
.L_19:


//--------------------- .nv.compat                --------------------------
	.section	.nv.compat,"",@"SHT_CUDA_COMPAT_INFO"
	.align	4
        /*0000*/ 	.byte	0x02, 0x09, 0x01, 0x00, 0x02, 0x02, 0x04, 0x00, 0x02, 0x05, 0x05, 0x00, 0x03, 0x07, 0x01, 0x01
        /*0010*/ 	.byte	0x02, 0x03, 0x01, 0x00, 0x02, 0x06, 0x01, 0x00, 0x04, 0x0b, 0x08, 0x00, 0x00, 0x00, 0x00, 0x00
        /*0020*/ 	.byte	0x00, 0x00, 0x00, 0x00


//--------------------- .nv.info._ZN7cutlass13device_kernelINS_4gemm6kernel13GemmUniversalIN4cute5tupleIJiiiiEEENS1_10collective13CollectiveMmaINS1_34MainloopSm90TmaGmmaWarpSpecializedILi4ENS5_IJNS4_1CILi1EEESB_SB_EEENS1_32KernelTmaWarpSpecializedPingpongEEENS5_IJNSA_ILi64EEENSA_ILi256EEESF_EEEaNS5_IJlSB_lEEEaSI_NS4_8TiledMMAINS4_8MMA_AtomIJNS4_4SM904GMMA27MMA_64x256x32_S32S8S8_SS_TNEEEENS4_6LayoutISC_NS5_IJNSA_ILi0EEESQ_SQ_EEEEENS5_IJNS4_10UnderscoreEST_ST_EEEEENS4_13SM90_TMA_LOADENS4_14ComposedLayoutINS4_7SwizzleILi2ELi4ELi3EEENS4_18smem_ptr_flag_bitsILi8EEENSP_INS5_IJNSA_ILi8EEESF_EEENS5_IJSF_SB_EEEEEEEvNS4_8identityESW_S16_vS17_EENS_8epilogue10collective6detail29Sm90TmaWarpSpecializedAdapterINS1A_15DefaultEpilogueIaSI_SI_NS19_6thread17LinearCombinationIaLi1EiiLNS1E_9ScaleType4KindE0ELNS_15FloatRoundStyleE2EaEENS1_15EpilogueDefaultEEEEEvvEEEEvNT_6ParamsE --------------------------
	.section	.nv.info._ZN7cutlass13device_kernelINS_4gemm6kernel13GemmUniversalIN4cute5tupleIJiiiiEEENS1_10collective13CollectiveMmaINS1_34MainloopSm90TmaGmmaWarpSpecializedILi4ENS5_IJNS4_1CILi1EEESB_SB_EEENS1_32KernelTmaWarpSpecializedPingpongEEENS5_IJNSA_ILi64EEENSA_ILi256EEESF_EEEaNS5_IJlSB_lEEEaSI_NS4_8TiledMMAINS4_8MMA_AtomIJNS4_4SM904GMMA27MMA_64x256x32_S32S8S8_SS_TNEEEENS4_6LayoutISC_NS5_IJNSA_ILi0EEESQ_SQ_EEEEENS5_IJNS4_10UnderscoreEST_ST_EEEEENS4_13SM90_TMA_LOADENS4_14ComposedLayoutINS4_7SwizzleILi2ELi4ELi3EEENS4_18smem_ptr_flag_bitsILi8EEENSP_INS5_IJNSA_ILi8EEESF_EEENS5_IJSF_SB_EEEEEEEvNS4_8identityESW_S16_vS17_EENS_8epilogue10collective6detail29Sm90TmaWarpSpecializedAdapterINS1A_15DefaultEpilogueIaSI_SI_NS19_6thread17LinearCombinationIaLi1EiiLNS1E_9ScaleType4KindE0ELNS_15FloatRoundStyleE2EaEENS1_15EpilogueDefaultEEEEEvvEEEEvNT_6ParamsE,"",@"SHT_CUDA_INFO"
	.sectionflags	@""
	.align	4


	//----- nvinfo : EIATTR_CUDA_API_VERSION
	.align		4
        /*0000*/ 	.byte	0x04, 0x37
        /*0002*/ 	.short	(.L_21 - .L_20)
.L_20:
        /*0004*/ 	.word	0x00000082


	//----- nvinfo : EIATTR_KPARAM_INFO
	.align		4
.L_21:
        /*0008*/ 	.byte	0x04, 0x17
        /*000a*/ 	.short	(.L_23 - .L_22)
.L_22:
        /*000c*/ 	.word	0x00000000
        /*0010*/ 	.short	0x0000
        /*0012*/ 	.short	0x0070
        /*0014*/ 	.byte	0x00, 0xf0, 0x01, 0x10


	//----- nvinfo : EIATTR_SPARSE_MMA_MASK
	.align		4
.L_23:
        /*0018*/ 	.byte	0x03, 0x50
        /*001a*/ 	.short	0x0000


	//----- nvinfo : EIATTR_MAXREG_COUNT
	.align		4
        /*001c*/ 	.byte	0x03, 0x1b
        /*001e*/ 	.short	0x00a8


	//----- nvinfo : EIATTR_NUM_BARRIERS
	.align		4
        /*0020*/ 	.byte	0x02, 0x4c
        /*0022*/ 	.byte	0x01
	.zero		1


	//----- nvinfo : EIATTR_EXTERNS
	.align		4
        /*0024*/ 	.byte	0x04, 0x0f
        /*0026*/ 	.short	(.L_25 - .L_24)


	//   ....[0]....
	.align		4
.L_24:
        /*0028*/ 	.word	index@(__assertfail)


	//----- nvinfo : EIATTR_MERCURY_ISA_VERSION
	.align		4
.L_25:
        /*002c*/ 	.byte	0x03, 0x5f
        /*002e*/ 	.short	0x0101


	//----- nvinfo : EIATTR_INT_WARP_WIDE_INSTR_OFFSETS
	.align		4
        /*0030*/ 	.byte	0x04, 0x31
        /*0032*/ 	.short	(.L_27 - .L_26)


	//   ....[0]....
.L_26:
        /*0034*/ 	.word	0x00000470


	//   ....[1]....
        /*0038*/ 	.word	0x00000490


	//   ....[2]....
        /*003c*/ 	.word	0x00000510


	//   ....[3]....
        /*0040*/ 	.word	0x00000520


	//   ....[4]....
        /*0044*/ 	.word	0x00000530


	//   ....[5]....
        /*0048*/ 	.word	0x00000550


	//   ....[6]....
        /*004c*/ 	.word	0x000005b0


	//   ....[7]....
        /*0050*/ 	.word	0x000005d0


	//----- nvinfo : EIATTR_COOP_GROUP_MASK_REGIDS
	.align		4
.L_27:
        /*0054*/ 	.byte	0x04, 0x29
        /*0056*/ 	.short	(.L_29 - .L_28)


	//   ....[0]....
.L_28:
        /*0058*/ 	.word	0xffffffff


	//   ....[1]....
        /*005c*/ 	.word	0xffffffff


	//   ....[2]....
        /*0060*/ 	.word	0xffffffff


	//   ....[3]....
        /*0064*/ 	.word	0xffffffff


	//   ....[4]....
        /*0068*/ 	.word	0xffffffff


	//   ....[5]....
        /*006c*/ 	.word	0xffffffff


	//----- nvinfo : EIATTR_COOP_GROUP_INSTR_OFFSETS
	.align		4
.L_29:
        /*0070*/ 	.byte	0x04, 0x28
        /*0072*/ 	.short	(.L_31 - .L_30)


	//   ....[0]....
.L_30:
        /*0074*/ 	.word	0x00000050


	//   ....[1]....
        /*0078*/ 	.word	0x00000080


	//   ....[2]....
        /*007c*/ 	.word	0x00000180


	//   ....[3]....
        /*0080*/ 	.word	0x00000390


	//   ....[4]....
        /*0084*/ 	.word	0x000003d0


	//   ....[5]....
        /*0088*/ 	.word	0x00000410


	//----- nvinfo : EIATTR_REG_RECONFIG
	.align		4
.L_31:
        /*008c*/ 	.byte	0x01, 0x54
	.zero		2


	//----- nvinfo : EIATTR_SYSCALL_OFFSETS
	.align		4
        /*0090*/ 	.byte	0x04, 0x46
        /*0092*/ 	.short	(.L_33 - .L_32)


	//   ....[0]....
.L_32:
        /*0094*/ 	.word	0x00001690


	//----- nvinfo : EIATTR_MBARRIER_INSTR_OFFSETS
	.align		4
.L_33:
        /*0098*/ 	.byte	0x04, 0x39
        /*009a*/ 	.short	(.L_35 - .L_34)


	//   ....[0]....
.L_34:
        /*009c*/ 	.word	0x00000300
        /*00a0*/ 	.word	0x000000ff
        /*00a4*/ 	.word	0x00000000
        /*00a8*/ 	.short	0x0100
        /*00aa*/ 	.byte	0x09
	.zero		1


	//   ....[1]....
        /*00ac*/ 	.word	0x00000310
        /*00b0*/ 	.word	0x000000ff
        /*00b4*/ 	.word	0x00000020
        /*00b8*/ 	.short	0x0100
        /*00ba*/ 	.byte	0x09
	.zero		1


	//   ....[2]....
        /*00bc*/ 	.word	0x00000320
        /*00c0*/ 	.word	0x000000ff
        /*00c4*/ 	.word	0x00000008
        /*00c8*/ 	.short	0x0100
        /*00ca*/ 	.byte	0x09
	.zero		1


	//   ....[3]....
        /*00cc*/ 	.word	0x00000330
        /*00d0*/ 	.word	0x000000ff
        /*00d4*/ 	.word	0x00000028
        /*00d8*/ 	.short	0x0100
        /*00da*/ 	.byte	0x09
	.zero		1


	//   ....[4]....
        /*00dc*/ 	.word	0x00000340
        /*00e0*/ 	.word	0x000000ff
        /*00e4*/ 	.word	0x00000010
        /*00e8*/ 	.short	0x0100
        /*00ea*/ 	.byte	0x09
	.zero		1


	//   ....[5]....
        /*00ec*/ 	.word	0x00000350
        /*00f0*/ 	.word	0x000000ff
        /*00f4*/ 	.word	0x00000030
        /*00f8*/ 	.short	0x0100
        /*00fa*/ 	.byte	0x09
	.zero		1


	//   ....[6]....
        /*00fc*/ 	.word	0x00000360
        /*0100*/ 	.word	0x000000ff
        /*0104*/ 	.word	0x00000018
        /*0108*/ 	.short	0x0100
        /*010a*/ 	.byte	0x09
	.zero		1


	//   ....[7]....
        /*010c*/ 	.word	0x00000370
        /*0110*/ 	.word	0x000000ff
        /*0114*/ 	.word	0x00000038
        /*0118*/ 	.short	0x0100
        /*011a*/ 	.byte	0x09
	.zero		1


	//   ....[8]....
        /*011c*/ 	.word	0x000005f0
        /*0120*/ 	.word	0x000000ff
        /*0124*/ 	.word	0x00000070
        /*0128*/ 	.short	0x0100
        /*012a*/ 	.byte	0x09
	.zero		1


	//   ....[9]....
        /*012c*/ 	.word	0x00000600
        /*0130*/ 	.word	0x000000ff
        /*0134*/ 	.word	0x00000078
        /*0138*/ 	.short	0x0100
        /*013a*/ 	.byte	0x09
	.zero		1


	//   ....[10]....
        /*013c*/ 	.word	0x00000640
        /*0140*/ 	.word	0x000000ff
        /*0144*/ 	.word	0x00000050
        /*0148*/ 	.short	0x0100
        /*014a*/ 	.byte	0x0a
	.zero		1


	//   ....[11]....
        /*014c*/ 	.word	0x00000660
        /*0150*/ 	.word	0x000000ff
        /*0154*/ 	.word	0x00000058
        /*0158*/ 	.short	0x0100
        /*015a*/ 	.byte	0x0a
	.zero		1


	//   ....[12]....
        /*015c*/ 	.word	0x00000670
        /*0160*/ 	.word	0x000000ff
        /*0164*/ 	.word	0x00000060
        /*0168*/ 	.short	0x0100
        /*016a*/ 	.byte	0x0a
	.zero		1


	//   ....[13]....
        /*016c*/ 	.word	0x00000680
        /*0170*/ 	.word	0x000000ff
        /*0174*/ 	.word	0x00000068
        /*0178*/ 	.short	0x0100
        /*017a*/ 	.byte	0x0a
	.zero		1


	//   ....[14]....
        /*017c*/ 	.word	0x00001570
        /*0180*/ 	.word	0x0000009b
        /*0184*/ 	.word	0x00000000
        /*0188*/ 	.short	0x010a
        /*018a*/ 	.byte	0x2d
	.zero		1


	//   ....[15]....
        /*018c*/ 	.word	0x00001730
        /*0190*/ 	.word	0x00000003
        /*0194*/ 	.word	0x00000000
        /*0198*/ 	.short	0x010a
        /*019a*/ 	.byte	0x3f
	.zero		1


	//   ....[16]....
        /*019c*/ 	.word	0x00001790
        /*01a0*/ 	.word	0x00000003
        /*01a4*/ 	.word	0x00000000
        /*01a8*/ 	.short	0x010a
        /*01aa*/ 	.byte	0x3f
	.zero		1


	//   ....[17]....
        /*01ac*/ 	.word	0x000019f0
        /*01b0*/ 	.word	0x000000ff
        /*01b4*/ 	.word	0x00000000
        /*01b8*/ 	.short	0x010a
        /*01ba*/ 	.byte	0x04
	.zero		1


	//   ....[18]....
        /*01bc*/ 	.word	0x00001a30
        /*01c0*/ 	.word	0x000000ff
        /*01c4*/ 	.word	0x00000000
        /*01c8*/ 	.short	0x010a
        /*01ca*/ 	.byte	0x04
	.zero		1


	//   ....[19]....
        /*01cc*/ 	.word	0x00001ba0
        /*01d0*/ 	.word	0x000000ff
        /*01d4*/ 	.word	0x00000000
        /*01d8*/ 	.short	0x0101
        /*01da*/ 	.byte	0x04
	.zero		1


	//   ....[20]....
        /*01dc*/ 	.word	0x00001c90
        /*01e0*/ 	.word	0x0000009c
        /*01e4*/ 	.word	0x00000000
        /*01e8*/ 	.short	0x0101
        /*01ea*/ 	.byte	0x32
	.zero		1


	//   ....[21]....
        /*01ec*/ 	.word	0x00001d50
        /*01f0*/ 	.word	0x000000ff
        /*01f4*/ 	.word	0x00000000
        /*01f8*/ 	.short	0x0101
        /*01fa*/ 	.byte	0x04
	.zero		1


	//   ....[22]....
        /*01fc*/ 	.word	0x00001e00
        /*0200*/ 	.word	0x0000009b
        /*0204*/ 	.word	0x00000010
        /*0208*/ 	.short	0x010a
        /*020a*/ 	.byte	0x2d
	.zero		1


	//   ....[23]....
        /*020c*/ 	.word	0x00008260
        /*0210*/ 	.word	0x0000009e
        /*0214*/ 	.word	0x00000000
        /*0218*/ 	.short	0x0101
        /*021a*/ 	.byte	0x32
	.zero		1


	//   ....[24]....
        /*021c*/ 	.word	0x00008c40
        /*0220*/ 	.word	0x0000000a
        /*0224*/ 	.word	0x00000020
        /*0228*/ 	.short	0x010a
        /*022a*/ 	.byte	0x3f
	.zero		1


	//   ....[25]....
        /*022c*/ 	.word	0x00008fe0
        /*0230*/ 	.word	0x00000003
        /*0234*/ 	.word	0x00000078
        /*0238*/ 	.short	0x0101
        /*023a*/ 	.byte	0x3f
	.zero		1


	//   ....[26]....
        /*023c*/ 	.word	0x00009770
        /*0240*/ 	.word	0x00000007
        /*0244*/ 	.word	0x00000000
        /*0248*/ 	.short	0x010a
        /*024a*/ 	.byte	0x3f
	.zero		1


	//   ....[27]....
        /*024c*/ 	.word	0x000097f0
        /*0250*/ 	.word	0x00000009
        /*0254*/ 	.word	0x00000000
        /*0258*/ 	.short	0x010a
        /*025a*/ 	.byte	0x3f
	.zero		1


	//   ....[28]....
        /*025c*/ 	.word	0x00009880
        /*0260*/ 	.word	0x00000006
        /*0264*/ 	.word	0x00000000
        /*0268*/ 	.short	0x010a
        /*026a*/ 	.byte	0x3f
	.zero		1


	//   ....[29]....
        /*026c*/ 	.word	0x00009910
        /*0270*/ 	.word	0x00000003
        /*0274*/ 	.word	0x00000000
        /*0278*/ 	.short	0x010a
        /*027a*/ 	.byte	0x3f
	.zero		1


	//   ....[30]....
        /*027c*/ 	.word	0x00009970
        /*0280*/ 	.word	0x0000009d
        /*0284*/ 	.word	0x00000000
        /*0288*/ 	.short	0x010a
        /*028a*/ 	.byte	0x3f
	.zero		1


	//   ....[31]....
        /*028c*/ 	.word	0x000099c0
        /*0290*/ 	.word	0x00000003
        /*0294*/ 	.word	0x00000000
        /*0298*/ 	.short	0x010a
        /*029a*/ 	.byte	0x3f
	.zero		1


	//   ....[32]....
        /*029c*/ 	.word	0x00009a20
        /*02a0*/ 	.word	0x00000004
        /*02a4*/ 	.word	0x00000000
        /*02a8*/ 	.short	0x010a
        /*02aa*/ 	.byte	0x3f
	.zero		1


	//   ....[33]....
        /*02ac*/ 	.word	0x00009a70
        /*02b0*/ 	.word	0x0000009d
        /*02b4*/ 	.word	0x00000010
        /*02b8*/ 	.short	0x010a
        /*02ba*/ 	.byte	0x3f
	.zero		1


	//   ....[34]....
        /*02bc*/ 	.word	0x00009b40
        /*02c0*/ 	.word	0x0000000a
        /*02c4*/ 	.word	0x00000020
        /*02c8*/ 	.short	0x010a
        /*02ca*/ 	.byte	0x3f
	.zero		1


	//   ....[35]....
        /*02cc*/ 	.word	0x00009c10
        /*02d0*/ 	.word	0x00000007
        /*02d4*/ 	.word	0x00000000
        /*02d8*/ 	.short	0x010a
        /*02da*/ 	.byte	0x3f
	.zero		1


	//   ....[36]....
        /*02dc*/ 	.word	0x00009c60
        /*02e0*/ 	.word	0x00000009
        /*02e4*/ 	.word	0x00000000
        /*02e8*/ 	.short	0x010a
        /*02ea*/ 	.byte	0x3f
	.zero		1


	//   ....[37]....
        /*02ec*/ 	.word	0x00009cb0
        /*02f0*/ 	.word	0x00000006
        /*02f4*/ 	.word	0x00000000
        /*02f8*/ 	.short	0x010a
        /*02fa*/ 	.byte	0x3f
	.zero		1


	//----- nvinfo : EIATTR_NUM_MBARRIERS
	.align		4
.L_35:
        /*02fc*/ 	.byte	0x03, 0x38
        /*02fe*/ 	.short	0x000e


	//----- nvinfo : EIATTR_EXIT_INSTR_OFFSETS
	.align		4
        /*0300*/ 	.byte	0x04, 0x1c
        /*0302*/ 	.short	(.L_37 - .L_36)


	//   ....[0]....
.L_36:
        /*0304*/ 	.word	0x00001240


	//   ....[1]....
        /*0308*/ 	.word	0x000012a0


	//   ....[2]....
        /*030c*/ 	.word	0x00008970


	//   ....[3]....
        /*0310*/ 	.word	0x000089a0


	//   ....[4]....
        /*0314*/ 	.word	0x00009960


	//----- nvinfo : EIATTR_MAX_THREADS
	.align		4
.L_37:
        /*0318*/ 	.byte	0x04, 0x05
        /*031a*/ 	.short	(.L_39 - .L_38)
.L_38:
        /*031c*/ 	.word	0x00000180
        /*0320*/ 	.word	0x00000001
        /*0324*/ 	.word	0x00000001


	//----- nvinfo : EIATTR_CRS_STACK_SIZE
	.align		4
.L_39:
        /*0328*/ 	.byte	0x04, 0x1e
        /*032a*/ 	.short	(.L_41 - .L_40)
.L_40:
        /*032c*/ 	.word	0x00000000


	//----- nvinfo : EIATTR_CBANK_PARAM_SIZE
	.align		4
.L_41:
        /*0330*/ 	.byte	0x03, 0x19
        /*0332*/ 	.short	0x0470


	//----- nvinfo : EIATTR_PARAM_CBANK
	.align		4
        /*0334*/ 	.byte	0x04, 0x0a
        /*0336*/ 	.short	(.L_43 - .L_42)
	.align		4
.L_42:
        /*0338*/ 	.word	index@(.nv.constant0._ZN7cutlass13device_kernelINS_4gemm6kernel13GemmUniversalIN4cute5tupleIJiiiiEEENS1_10collective13CollectiveMmaINS1_34MainloopSm90TmaGmmaWarpSpecializedILi4ENS5_IJNS4_1CILi1EEESB_SB_EEENS1_32KernelTmaWarpSpecializedPingpongEEENS5_IJNSA_ILi64EEENSA_ILi256EEESF_EEEaNS5_IJlSB_lEEEaSI_NS4_8TiledMMAINS4_8MMA_AtomIJNS4_4SM904GMMA27MMA_64x256x32_S32S8S8_SS_TNEEEENS4_6LayoutISC_NS5_IJNSA_ILi0EEESQ_SQ_EEEEENS5_IJNS4_10UnderscoreEST_ST_EEEEENS4_13SM90_TMA_LOADENS4_14ComposedLayoutINS4_7SwizzleILi2ELi4ELi3EEENS4_18smem_ptr_flag_bitsILi8EEENSP_INS5_IJNSA_ILi8EEESF_EEENS5_IJSF_SB_EEEEEEEvNS4_8identityESW_S16_vS17_EENS_8epilogue10collective6detail29Sm90TmaWarpSpecializedAdapterINS1A_15DefaultEpilogueIaSI_SI_NS19_6thread17LinearCombinationIaLi1EiiLNS1E_9ScaleType4KindE0ELNS_15FloatRoundStyleE2EaEENS1_15EpilogueDefaultEEEEEvvEEEEvNT_6ParamsE)
        /*033c*/ 	.short	0x0210
        /*033e*/ 	.short	0x0470


	//----- nvinfo : EIATTR_SW_WAR
	.align		4
.L_43:
        /*0340*/ 	.byte	0x04, 0x36
        /*0342*/ 	.short	(.L_45 - .L_44)
.L_44:
        /*0344*/ 	.word	0x00000008
.L_45:


//--------------------- .nv.callgraph             --------------------------
	.section	.nv.callgraph,"",@"SHT_CUDA_CALLGRAPH"
	.align	4
	.sectionentsize	8
	.align		4
        /*0000*/ 	.word	0x00000000
	.align		4
        /*0004*/ 	.word	0xffffffff
	.align		4
        /*0008*/ 	.word	index@(_ZN7cutlass13device_kernelINS_4gemm6kernel13GemmUniversalIN4cute5tupleIJiiiiEEENS1_10collective13CollectiveMmaINS1_34MainloopSm90TmaGmmaWarpSpecializedILi4ENS5_IJNS4_1CILi1EEESB_SB_EEENS1_32KernelTmaWarpSpecializedPingpongEEENS5_IJNSA_ILi64EEENSA_ILi256EEESF_EEEaNS5_IJlSB_lEEEaSI_NS4_8TiledMMAINS4_8MMA_AtomIJNS4_4SM904GMMA27MMA_64x256x32_S32S8S8_SS_TNEEEENS4_6LayoutISC_NS5_IJNSA_ILi0EEESQ_SQ_EEEEENS5_IJNS4_10UnderscoreEST_ST_EEEEENS4_13SM90_TMA_LOADENS4_14ComposedLayoutINS4_7SwizzleILi2ELi4ELi3EEENS4_18smem_ptr_flag_bitsILi8EEENSP_INS5_IJNSA_ILi8EEESF_EEENS5_IJSF_SB_EEEEEEEvNS4_8identityESW_S16_vS17_EENS_8epilogue10collective6detail29Sm90TmaWarpSpecializedAdapterINS1A_15DefaultEpilogueIaSI_SI_NS19_6thread17LinearCombinationIaLi1EiiLNS1E_9ScaleType4KindE0ELNS_15FloatRoundStyleE2EaEENS1_15EpilogueDefaultEEEEEvvEEEEvNT_6ParamsE)
	.align		4
        /*000c*/ 	.word	index@(__assertfail)
	.align		4
        /*0010*/ 	.word	0x00000000
	.align		4
        /*0014*/ 	.word	0xfffffffe
	.align		4
        /*0018*/ 	.word	0x00000000
	.align		4
        /*001c*/ 	.word	0xfffffffd
	.align		4
        /*0020*/ 	.word	0x00000000
	.align		4
        /*0024*/ 	.word	0xfffffffc


//--------------------- .nv.constant4             --------------------------
	.section	.nv.constant4,"a",@progbits
	.align	8
	.align		8
.nv.constant4:
        /*0000*/ 	.dword	__assertfail
	.align		8
        /*0008*/ 	.dword	__unnamed_1
	.align		8
        /*0010*/ 	.dword	_ZN39_INTERNAL_3b305a11_4_k_cu_d835f9f5_45054cuda3std3__45__cpo5beginE
	.align		8
        /*0018*/ 	.dword	_ZN39_INTERNAL_3b305a11_4_k_cu_d835f9f5_45054cuda3std3__45__cpo3endE
	.align		8
        /*0020*/ 	.dword	_ZN39_INTERNAL_3b305a11_4_k_cu_d835f9f5_45054cuda3std3__45__cpo6cbeginE
	.align		8
        /*0028*/ 	.dword	_ZN39_INTERNAL_3b305a11_4_k_cu_d835f9f5_45054cuda3std3__45__cpo4cendE
	.align		8
        /*0030*/ 	.dword	_ZN39_INTERNAL_3b305a11_4_k_cu_d835f9f5_45054cuda3std3__441_GLOBAL__N__3b305a11_4_k_cu_d835f9f5_45056ignoreE
	.align		8
        /*0038*/ 	.dword	_ZN39_INTERNAL_3b305a11_4_k_cu_d835f9f5_45054cuda3std3__419piecewise_constructE
	.align		8
        /*0040*/ 	.dword	_ZN39_INTERNAL_3b305a11_4_k_cu_d835f9f5_45054cuda3std3__48in_placeE
	.align		8
        /*0048*/ 	.dword	_ZN39_INTERNAL_3b305a11_4_k_cu_d835f9f5_45054cuda3std6ranges3__45__cpo4swapE
	.align		8
        /*0050*/ 	.dword	_ZN39_INTERNAL_3b305a11_4_k_cu_d835f9f5_45054cuda3std6ranges3__45__cpo9iter_moveE
	.align		8
        /*0058*/ 	.dword	_ZN39_INTERNAL_3b305a11_4_k_cu_d835f9f5_45054cute7productE
	.align		8
        /*0060*/ 	.dword	_ZN39_INTERNAL_3b305a11_4_k_cu_d835f9f5_45054cute1_E
	.align		8
        /*0068*/ 	.dword	$str$22
	.align		8
        /*0070*/ 	.dword	$str$23


//--------------------- .text._ZN7cutlass13device_kernelINS_4gemm6kernel13GemmUniversalIN4cute5tupleIJiiiiEEENS1_10collective13CollectiveMmaINS1_34MainloopSm90TmaGmmaWarpSpecializedILi4ENS5_IJNS4_1CILi1EEESB_SB_EEENS1_32KernelTmaWarpSpecializedPingpongEEENS5_IJNSA_ILi64EEENSA_ILi256EEESF_EEEaNS5_IJlSB_lEEEaSI_NS4_8TiledMMAINS4_8MMA_AtomIJNS4_4SM904GMMA27MMA_64x256x32_S32S8S8_SS_TNEEEENS4_6LayoutISC_NS5_IJNSA_ILi0EEESQ_SQ_EEEEENS5_IJNS4_10UnderscoreEST_ST_EEEEENS4_13SM90_TMA_LOADENS4_14ComposedLayoutINS4_7SwizzleILi2ELi4ELi3EEENS4_18smem_ptr_flag_bitsILi8EEENSP_INS5_IJNSA_ILi8EEESF_EEENS5_IJSF_SB_EEEEEEEvNS4_8identityESW_S16_vS17_EENS_8epilogue10collective6detail29Sm90TmaWarpSpecializedAdapterINS1A_15DefaultEpilogueIaSI_SI_NS19_6thread17LinearCombinationIaLi1EiiLNS1E_9ScaleType4KindE0ELNS_15FloatRoundStyleE2EaEENS1_15EpilogueDefaultEEEEEvvEEEEvNT_6ParamsE --------------------------
	.section	.text._ZN7cutlass13device_kernelINS_4gemm6kernel13GemmUniversalIN4cute5tupleIJiiiiEEENS1_10collective13CollectiveMmaINS1_34MainloopSm90TmaGmmaWarpSpecializedILi4ENS5_IJNS4_1CILi1EEESB_SB_EEENS1_32KernelTmaWarpSpecializedPingpongEEENS5_IJNSA_ILi64EEENSA_ILi256EEESF_EEEaNS5_IJlSB_lEEEaSI_NS4_8TiledMMAINS4_8MMA_AtomIJNS4_4SM904GMMA27MMA_64x256x32_S32S8S8_SS_TNEEEENS4_6LayoutISC_NS5_IJNSA_ILi0EEESQ_SQ_EEEEENS5_IJNS4_10UnderscoreEST_ST_EEEEENS4_13SM90_TMA_LOADENS4_14ComposedLayoutINS4_7SwizzleILi2ELi4ELi3EEENS4_18smem_ptr_flag_bitsILi8EEENSP_INS5_IJNSA_ILi8EEESF_EEENS5_IJSF_SB_EEEEEEEvNS4_8identityESW_S16_vS17_EENS_8epilogue10collective6detail29Sm90TmaWarpSpecializedAdapterINS1A_15DefaultEpilogueIaSI_SI_NS19_6thread17LinearCombinationIaLi1EiiLNS1E_9ScaleType4KindE0ELNS_15FloatRoundStyleE2EaEENS1_15EpilogueDefaultEEEEEvvEEEEvNT_6ParamsE,"ax",@progbits
	.align	128
.text._ZN7cutlass13device_kernelINS_4gemm6kernel13GemmUniversalIN4cute5tupleIJiiiiEEENS1_10collective13CollectiveMmaINS1_34MainloopSm90TmaGmmaWarpSpecializedILi4ENS5_IJNS4_1CILi1EEESB_SB_EEENS1_32KernelTmaWarpSpecializedPingpongEEENS5_IJNSA_ILi64EEENSA_ILi256EEESF_EEEaNS5_IJlSB_lEEEaSI_NS4_8TiledMMAINS4_8MMA_AtomIJNS4_4SM904GMMA27MMA_64x256x32_S32S8S8_SS_TNEEEENS4_6LayoutISC_NS5_IJNSA_ILi0EEESQ_SQ_EEEEENS5_IJNS4_10UnderscoreEST_ST_EEEEENS4_13SM90_TMA_LOADENS4_14ComposedLayoutINS4_7SwizzleILi2ELi4ELi3EEENS4_18smem_ptr_flag_bitsILi8EEENSP_INS5_IJNSA_ILi8EEESF_EEENS5_IJSF_SB_EEEEEEEvNS4_8identityESW_S16_vS17_EENS_8epilogue10collective6detail29Sm90TmaWarpSpecializedAdapterINS1A_15DefaultEpilogueIaSI_SI_NS19_6thread17LinearCombinationIaLi1EiiLNS1E_9ScaleType4KindE0ELNS_15FloatRoundStyleE2EaEENS1_15EpilogueDefaultEEEEEvvEEEEvNT_6ParamsE:
        .type           _ZN7cutlass13device_kernelINS_4gemm6kernel13GemmUniversalIN4cute5tupleIJiiiiEEENS1_10collective13CollectiveMmaINS1_34MainloopSm90TmaGmmaWarpSpecializedILi4ENS5_IJNS4_1CILi1EEESB_SB_EEENS1_32KernelTmaWarpSpecializedPingpongEEENS5_IJNSA_ILi64EEENSA_ILi256EEESF_EEEaNS5_IJlSB_lEEEaSI_NS4_8TiledMMAINS4_8MMA_AtomIJNS4_4SM904GMMA27MMA_64x256x32_S32S8S8_SS_TNEEEENS4_6LayoutISC_NS5_IJNSA_ILi0EEESQ_SQ_EEEEENS5_IJNS4_10UnderscoreEST_ST_EEEEENS4_13SM90_TMA_LOADENS4_14ComposedLayoutINS4_7SwizzleILi2ELi4ELi3EEENS4_18smem_ptr_flag_bitsILi8EEENSP_INS5_IJNSA_ILi8EEESF_EEENS5_IJSF_SB_EEEEEEEvNS4_8identityESW_S16_vS17_EENS_8epilogue10collective6detail29Sm90TmaWarpSpecializedAdapterINS1A_15DefaultEpilogueIaSI_SI_NS19_6thread17LinearCombinationIaLi1EiiLNS1E_9ScaleType4KindE0ELNS_15FloatRoundStyleE2EaEENS1_15EpilogueDefaultEEEEEvvEEEEvNT_6ParamsE,@function
        .size           _ZN7cutlass13device_kernelINS_4gemm6kernel13GemmUniversalIN4cute5tupleIJiiiiEEENS1_10collective13CollectiveMmaINS1_34MainloopSm90TmaGmmaWarpSpecializedILi4ENS5_IJNS4_1CILi1EEESB_SB_EEENS1_32KernelTmaWarpSpecializedPingpongEEENS5_IJNSA_ILi64EEENSA_ILi256EEESF_EEEaNS5_IJlSB_lEEEaSI_NS4_8TiledMMAINS4_8MMA_AtomIJNS4_4SM904GMMA27MMA_64x256x32_S32S8S8_SS_TNEEEENS4_6LayoutISC_NS5_IJNSA_ILi0EEESQ_SQ_EEEEENS5_IJNS4_10UnderscoreEST_ST_EEEEENS4_13SM90_TMA_LOADENS4_14ComposedLayoutINS4_7SwizzleILi2ELi4ELi3EEENS4_18smem_ptr_flag_bitsILi8EEENSP_INS5_IJNSA_ILi8EEESF_EEENS5_IJSF_SB_EEEEEEEvNS4_8identityESW_S16_vS17_EENS_8epilogue10collective6detail29Sm90TmaWarpSpecializedAdapterINS1A_15DefaultEpilogueIaSI_SI_NS19_6thread17LinearCombinationIaLi1EiiLNS1E_9ScaleType4KindE0ELNS_15FloatRoundStyleE2EaEENS1_15EpilogueDefaultEEEEEvvEEEEvNT_6ParamsE,(.L_x_328 - _ZN7cutlass13device_kernelINS_4gemm6kernel13GemmUniversalIN4cute5tupleIJiiiiEEENS1_10collective13CollectiveMmaINS1_34MainloopSm90TmaGmmaWarpSpecializedILi4ENS5_IJNS4_1CILi1EEESB_SB_EEENS1_32KernelTmaWarpSpecializedPingpongEEENS5_IJNSA_ILi64EEENSA_ILi256EEESF_EEEaNS5_IJlSB_lEEEaSI_NS4_8TiledMMAINS4_8MMA_AtomIJNS4_4SM904GMMA27MMA_64x256x32_S32S8S8_SS_TNEEEENS4_6LayoutISC_NS5_IJNSA_ILi0EEESQ_SQ_EEEEENS5_IJNS4_10UnderscoreEST_ST_EEEEENS4_13SM90_TMA_LOADENS4_14ComposedLayoutINS4_7SwizzleILi2ELi4ELi3EEENS4_18smem_ptr_flag_bitsILi8EEENSP_INS5_IJNSA_ILi8EEESF_EEENS5_IJSF_SB_EEEEEEEvNS4_8identityESW_S16_vS17_EENS_8epilogue10collective6detail29Sm90TmaWarpSpecializedAdapterINS1A_15DefaultEpilogueIaSI_SI_NS19_6thread17LinearCombinationIaLi1EiiLNS1E_9ScaleType4KindE0ELNS_15FloatRoundStyleE2EaEENS1_15EpilogueDefaultEEEEEvvEEEEvNT_6ParamsE)
        .other          _ZN7cutlass13device_kernelINS_4gemm6kernel13GemmUniversalIN4cute5tupleIJiiiiEEENS1_10collective13CollectiveMmaINS1_34MainloopSm90TmaGmmaWarpSpecializedILi4ENS5_IJNS4_1CILi1EEESB_SB_EEENS1_32KernelTmaWarpSpecializedPingpongEEENS5_IJNSA_ILi64EEENSA_ILi256EEESF_EEEaNS5_IJlSB_lEEEaSI_NS4_8TiledMMAINS4_8MMA_AtomIJNS4_4SM904GMMA27MMA_64x256x32_S32S8S8_SS_TNEEEENS4_6LayoutISC_NS5_IJNSA_ILi0EEESQ_SQ_EEEEENS5_IJNS4_10UnderscoreEST_ST_EEEEENS4_13SM90_TMA_LOADENS4_14ComposedLayoutINS4_7SwizzleILi2ELi4ELi3EEENS4_18smem_ptr_flag_bitsILi8EEENSP_INS5_IJNSA_ILi8EEESF_EEENS5_IJSF_SB_EEEEEEEvNS4_8identityESW_S16_vS17_EENS_8epilogue10collective6detail29Sm90TmaWarpSpecializedAdapterINS1A_15DefaultEpilogueIaSI_SI_NS19_6thread17LinearCombinationIaLi1EiiLNS1E_9ScaleType4KindE0ELNS_15FloatRoundStyleE2EaEENS1_15EpilogueDefaultEEEEEvvEEEEvNT_6ParamsE,@"STO_CUDA_ENTRY STV_DEFAULT"
_ZN7cutlass13device_kernelINS_4gemm6kernel13GemmUniversalIN4cute5tupleIJiiiiEEENS1_10collective13CollectiveMmaINS1_34MainloopSm90TmaGmmaWarpSpecializedILi4ENS5_IJNS4_1CILi1EEESB_SB_EEENS1_32KernelTmaWarpSpecializedPingpongEEENS5_IJNSA_ILi64EEENSA_ILi256EEESF_EEEaNS5_IJlSB_lEEEaSI_NS4_8TiledMMAINS4_8MMA_AtomIJNS4_4SM904GMMA27MMA_64x256x32_S32S8S8_SS_TNEEEENS4_6LayoutISC_NS5_IJNSA_ILi0EEESQ_SQ_EEEEENS5_IJNS4_10UnderscoreEST_ST_EEEEENS4_13SM90_TMA_LOADENS4_14ComposedLayoutINS4_7SwizzleILi2ELi4ELi3EEENS4_18smem_ptr_flag_bitsILi8EEENSP_INS5_IJNSA_ILi8EEESF_EEENS5_IJSF_SB_EEEEEEEvNS4_8identityESW_S16_vS17_EENS_8epilogue10collective6detail29Sm90TmaWarpSpecializedAdapterINS1A_15DefaultEpilogueIaSI_SI_NS19_6thread17LinearCombinationIaLi1EiiLNS1E_9ScaleType4KindE0ELNS_15FloatRoundStyleE2EaEENS1_15EpilogueDefaultEEEEEvvEEEEvNT_6ParamsE:
[----:B------:R-:W0:Y:S01]  /*0000*/  LDC R1, c[0x0][0x28] ;  /* 0x00000a00ff017b82 */ /* 0x000e220000000800 */
[----:B------:R-:W1:Y:S01]  /*0010*/  S2R R4, SR_TID.X ;  /* 0x0000000000047919 */ /* 0x000e620000002100 */
[----:B------:R-:W-:Y:S01]  /*0020*/  ELECT P0, URZ, PT ;  /* 0x00000000003f782f */ /* 0x000fe20003800000 */
[----:B------:R-:W-:Y:S01]  /*0030*/  BSSY B0, `(.L_x_0) ;  /* 0x0000014000007945 */ /* 0x000fe20003800000 */
[----:B-1----:R-:W-:-:S05]  /*0040*/  SHF.R.U32.HI R0, RZ, 0x5, R4 ;  /* 0x00000005ff007819 */ /* 0x002fca0000011604 */
[----:B------:R-:W1:Y:S02]  /*0050*/  SHFL.IDX PT, R2, R0, RZ, 0x1f ;  /* 0x00001fff00027589 */ /* 0x000e6400000e0000 */
[----:B-1----:R-:W-:Y:S02]  /*0060*/  R2UR UR8, R2 ;  /* 0x00000000020872ca */ /* 0x002fe400000e0000 */
[----:B------:R-:W-:-:S05]  /*0070*/  SHF.R.U32.HI R2, RZ, 0x7, R4 ;  /* 0x00000007ff027819 */ /* 0x000fca0000011604 */
[----:B------:R1:W2:Y:S06]  /*0080*/  SHFL.IDX PT, R3, R2, RZ, 0x1f ;  /* 0x00001fff02037589 */ /* 0x0002ac00000e0000 */
[----:B------:R-:W-:Y:S02]  /*0090*/  USHF.R.S32.HI UR4, URZ, 0x1f, UR8 ;  /* 0x0000001f3f047899 */ /* 0x000fe40008011408 */
[----:B------:R-:W-:Y:S02]  /*00a0*/  ISETP.NE.OR P0, PT, RZ, UR8, !P0 ;  /* 0x00000008ff007c0c */ /* 0x000fe4000c705670 */
[----:B------:R-:W-:-:S04]  /*00b0*/  ULEA.HI UR4, UR4, UR8, URZ, 0x2 ;  /* 0x0000000804047291 */ /* 0x000fc8000f8f103f */
[----:B------:R-:W-:-:S04]  /*00c0*/  ULOP3.LUT UR4, UR4, 0xfffffffc, URZ, 0xc0, !UPT ;  /* 0xfffffffc04047892 */ /* 0x000fc8000f8ec03f */
[----:B------:R-:W-:-:S03]  /*00d0*/  UIADD3 UR8, UR8, -UR4, URZ ;  /* 0x8000000408087290 */ /* 0x000fc6000fffe03f */
[----:B01----:R-:W-:Y:S09]  /*00e0*/  @P0 BRA `(.L_x_1) ;  /* 0x0000000000200947 */ /* 0x003ff20003800000 */
[----:B------:R-:W-:Y:S02]  /*00f0*/  ULDC.64 UR4, c[0x0][0x198] ;  /* 0x0000660000047ab9 */ /* 0x000fe40000000a00 */
[----:B------:R-:W-:Y:S02]  /*0100*/  UIADD3 UR6, UP0, UR4, 0xf0, URZ ;  /* 0x000000f004067890 */ /* 0x000fe4000ff1e03f */
[----:B------:R-:W-:Y:S02]  /*0110*/  UIADD3 UR4, UP1, UR4, 0x1f0, URZ ;  /* 0x000001f004047890 */ /* 0x000fe4000ff3e03f */
[----:B------:R-:W-:Y:S02]  /*0120*/  UIADD3.X UR7, URZ, UR5, URZ, UP0, !UPT ;  /* 0x000000053f077290 */ /* 0x000fe400087fe43f */
[----:B------:R-:W-:-:S07]  /*0130*/  UIADD3.X UR5, URZ, UR5, URZ, UP1, !UPT ;  /* 0x000000053f057290 */ /* 0x000fce0008ffe43f */
[----:B------:R0:W-:Y:S02]  /*0140*/  UTMACCTL.PF [UR6] ;  /* 0x00000000060079b9 */ /* 0x0001e40008040000 */
[----:B------:R0:W-:Y:S02]  /*0150*/  UTMACCTL.PF [UR4] ;  /* 0x00000000040079b9 */ /* 0x0001e40008040000 */
[----:B0-----:R-:W-:Y:S01]  /*0160*/  NOP ;  /* 0x0000000000007918 */ /* 0x001fe20000000000 */
.L_x_1:
[----:B------:R-:W-:Y:S05]  /*0170*/  BSYNC B0 ;  /* 0x0000000000007941 */ /* 0x000fea0003800000 */
.L_x_0:
[----:B------:R-:W0:Y:S01]  /*0180*/  SHFL.IDX PT, R5, R0, RZ, 0x1f ;  /* 0x00001fff00057589 */ /* 0x000e2200000e0000 */
[----:B--2---:R-:W-:Y:S01]  /*0190*/  R2UR UR15, R3 ;  /* 0x00000000030f72ca */ /* 0x004fe200000e0000 */
[----:B------:R-:W-:-:S04]  /*01a0*/  UISETP.NE.AND UP0, UPT, UR8, 0x3, UPT ;  /* 0x000000030800788c */ /* 0x000fc8000bf05270 */
[----:B------:R-:W-:-:S08]  /*01b0*/  UISETP.EQ.OR UP0, UPT, UR8, URZ, !UP0 ;  /* 0x0000003f0800728c */ /* 0x000fd0000c702670 */
[----:B------:R-:W-:Y:S02]  /*01c0*/  UIADD3 UR18, UR15, -0x1, URZ ;  /* 0xffffffff0f127890 */ /* 0x000fe4000fffe03f */
[----:B------:R-:W-:Y:S02]  /*01d0*/  UISETP.EQ.AND UP0, UPT, UR15, URZ, UP0 ;  /* 0x0000003f0f00728c */ /* 0x000fe40008702270 */
[----:B------:R-:W-:Y:S02]  /*01e0*/  UISETP.GE.U32.AND UP1, UPT, UR18, 0x2, UPT ;  /* 0x000000021200788c */ /* 0x000fe4000bf26070 */
[----:B------:R-:W-:Y:S01]  /*01f0*/  USEL UR40, URZ, 0x1, !UP0 ;  /* 0x000000013f287887 */ /* 0x000fe2000c000000 */
[----:B0-----:R-:W-:-:S03]  /*0200*/  ISETP.NE.AND P0, PT, R5, RZ, PT ;  /* 0x000000ff0500720c */ /* 0x001fc60003f05270 */
[----:B------:R-:W-:-:S10]  /*0210*/  USEL UR40, UR40, 0x2, UP1 ;  /* 0x0000000228287887 */ /* 0x000fd40008800000 */
[----:B------:R-:W-:Y:S05]  /*0220*/  @P0 BRA `(.L_x_2) ;  /* 0x0000000000580947 */ /* 0x000fea0003800000 */
[----:B------:R-:W0:Y:S01]  /*0230*/  S2UR UR9, SR_CgaCtaId ;  /* 0x00000000000979c3 */ /* 0x000e220000008800 */
[----:B------:R-:W-:Y:S01]  /*0240*/  UMOV UR4, 0x400 ;  /* 0x0000040000047882 */ /* 0x000fe20000000000 */
[----:B------:R-:W-:Y:S01]  /*0250*/  UMOV UR5, 0x1 ;  /* 0x0000000100057882 */ /* 0x000fe20000000000 */
[----:B------:R-:W-:Y:S01]  /*0260*/  UMOV UR6, 0x80 ;  /* 0x0000008000067882 */ /* 0x000fe20000000000 */
[----:B------:R-:W-:Y:S01]  /*0270*/  ELECT P0, URZ, PT ;  /* 0x00000000003f782f */ /* 0x000fe20003800000 */
[----:B------:R-:W-:-:S04]  /*0280*/  UIADD3 UR6, -UR6, 0x100000, URZ ;  /* 0x0010000006067890 */ /* 0x000fc8000fffe13f */
[----:B------:R-:W-:Y:S02]  /*0290*/  USHF.L.U32 UR7, UR6, 0xb, URZ ;  /* 0x0000000b06077899 */ /* 0x000fe4000800063f */
[----:B------:R-:W-:Y:S02]  /*02a0*/  USHF.L.U32 UR6, UR6, 0x1, URZ ;  /* 0x0000000106067899 */ /* 0x000fe4000800063f */
[----:B0-----:R-:W-:Y:S02]  /*02b0*/  ULEA UR9, UR9, UR4, 0x18 ;  /* 0x0000000409097291 */ /* 0x001fe4000f8ec03f */
[----:B------:R-:W-:-:S04]  /*02c0*/  UIADD3 UR4, -UR5, 0x100000, URZ ;  /* 0x0010000005047890 */ /* 0x000fc8000fffe13f */
[----:B------:R-:W-:Y:S02]  /*02d0*/  USHF.L.U32 UR5, UR4, 0xb, URZ ;  /* 0x0000000b04057899 */ /* 0x000fe4000800063f */
[----:B------:R-:W-:Y:S01]  /*02e0*/  USHF.L.U32 UR4, UR4, 0x1, URZ ;  /* 0x0000000104047899 */ /* 0x000fe2000800063f */
[----:B------:R-:W0:Y:S11]  /*02f0*/  FENCE.VIEW.ASYNC.S ;  /* 0x00000000000073c6 */ /* 0x000e360000000000 */
[----:B0-----:R0:W1:Y:S01]  /*0300*/  SYNCS.EXCH.64 URZ, [UR9], UR4 ;  /* 0x00000004093f75b2 */ /* 0x0010620008000100 */
[----:B------:R0:W2:Y:S01]  /*0310*/  SYNCS.EXCH.64 URZ, [UR9+0x20], UR6 ;  /* 0x00002006093f75b2 */ /* 0x0000a20008000100 */
[----:B------:R0:W3:Y:S01]  /*0320*/  SYNCS.EXCH.64 URZ, [UR9+0x8], UR4 ;  /* 0x00000804093f75b2 */ /* 0x0000e20008000100 */
[----:B------:R0:W4:Y:S01]  /*0330*/  SYNCS.EXCH.64 URZ, [UR9+0x28], UR6 ;  /* 0x00002806093f75b2 */ /* 0x0001220008000100 */
[----:B------:R0:W0:Y:S01]  /*0340*/  SYNCS.EXCH.64 URZ, [UR9+0x10], UR4 ;  /* 0x00001004093f75b2 */ /* 0x0000220008000100 */
[----:B------:R0:W0:Y:S01]  /*0350*/  SYNCS.EXCH.64 URZ, [UR9+0x30], UR6 ;  /* 0x00003006093f75b2 */ /* 0x0000220008000100 */
[----:B------:R0:W0:Y:S01]  /*0360*/  SYNCS.EXCH.64 URZ, [UR9+0x18], UR4 ;  /* 0x00001804093f75b2 */ /* 0x0000220008000100 */
[----:B------:R0:W0:Y:S01]  /*0370*/  SYNCS.EXCH.64 URZ, [UR9+0x38], UR6 ;  /* 0x00003806093f75b2 */ /* 0x0000220008000100 */
[----:B------:R-:W-:Y:S01]  /*0380*/  NOP ;  /* 0x0000000000007918 */ /* 0x000fe20000000000 */
.L_x_2:
[----:B------:R-:W5:Y:S01]  /*0390*/  SHFL.IDX PT, R5, R0, RZ, 0x1f ;  /* 0x00001fff00057589 */ /* 0x000f6200000e0000 */
[----:B------:R-:W-:Y:S01]  /*03a0*/  ELECT P0, URZ, PT ;  /* 0x00000000003f782f */ /* 0x000fe20003800000 */
[----:B------:R-:W-:Y:S01]  /*03b0*/  NOP ;  /* 0x0000000000007918 */ /* 0x000fe20000000000 */
[----:B------:R-:W-:Y:S01]  /*03c0*/  ELECT P1, URZ, PT ;  /* 0x00000000003f782f */ /* 0x000fe20003820000 */
[----:B------:R-:W1:Y:S01]  /*03d0*/  SHFL.IDX PT, R3, R0, RZ, 0x1f ;  /* 0x00001fff00037589 */ /* 0x000e6200000e0000 */
[----:B0-----:R-:W-:Y:S01]  /*03e0*/  UMOV UR4, 0x20 ;  /* 0x0000002000047882 */ /* 0x001fe20000000000 */
[----:B------:R-:W-:Y:S01]  /*03f0*/  UMOV UR12, 0x80 ;  /* 0x00000080000c7882 */ /* 0x000fe20000000000 */
[----:B------:R-:W-:Y:S01]  /*0400*/  NOP ;  /* 0x0000000000007918 */ /* 0x000fe20000000000 */
[----:B------:R0:W0:Y:S01]  /*0410*/  SHFL.IDX PT, R0, R2, RZ, 0x1f ;  /* 0x00001fff02007589 */ /* 0x00002200000e0000 */
[----:B------:R-:W-:Y:S01]  /*0420*/  ULDC.64 UR38, c[0x0][0x208] ;  /* 0x0000820000267ab9 */ /* 0x000fe20000000a00 */
[----:B-----5:R-:W-:-:S02]  /*0430*/  ISETP.NE.OR P0, PT, R5, RZ, !P0 ;  /* 0x000000ff0500720c */ /* 0x020fc40004705670 */
[----:B-1----:R-:W-:Y:S02]  /*0440*/  ISETP.NE.OR P1, PT, R3, RZ, !P1 ;  /* 0x000000ff0300720c */ /* 0x002fe40004f25670 */
[----:B------:R-:W-:-:S04]  /*0450*/  SHF.R.S32.HI R3, RZ, 0x1f, R4 ;  /* 0x0000001fff037819 */ /* 0x000fc80000011404 */
[----:B------:R-:W-:-:S05]  /*0460*/  LEA.HI R3, R3, R4, RZ, 0x7 ;  /* 0x0000000403037211 */ /* 0x000fca00078f38ff */
[----:B------:R-:W-:Y:S01]  /*0470*/  VOTEU.ALL UP0, P0 ;  /* 0x00000000003f7886 */ /* 0x000fe20000000000 */
[----:B------:R-:W-:Y:S01]  /*0480*/  LOP3.LUT R3, R3, 0xffffff80, RZ, 0xc0, !PT ;  /* 0xffffff8003037812 */ /* 0x000fe200078ec0ff */
[----:B------:R-:W-:-:S03]  /*0490*/  VOTEU.ALL UP1, P1 ;  /* 0x00000000003f7886 */ /* 0x000fc60000820000 */
[----:B------:R-:W1:Y:S01]  /*04a0*/  @!UP0 S2UR UR7, SR_CgaCtaId ;  /* 0x00000000000789c3 */ /* 0x000e620000008800 */
[----:B------:R-:W-:Y:S01]  /*04b0*/  @!UP0 UMOV UR6, 0x400 ;  /* 0x0000040000068882 */ /* 0x000fe20000000000 */
[----:B------:R-:W-:-:S04]  /*04c0*/  @!UP0 UIADD3 UR4, -UR4, 0x100000, URZ ;  /* 0x0010000004048890 */ /* 0x000fc8000fffe13f */
[----:B------:R-:W-:Y:S02]  /*04d0*/  @!UP0 USHF.L.U32 UR5, UR4, 0xb, URZ ;  /* 0x0000000b04058899 */ /* 0x000fe4000800063f */
[----:B------:R-:W-:Y:S01]  /*04e0*/  @!UP0 USHF.L.U32 UR4, UR4, 0x1, URZ ;  /* 0x0000000104048899 */ /* 0x000fe2000800063f */
[----:B------:R-:W-:Y:S01]  /*04f0*/  IMAD.IADD R3, R4, 0x1, -R3 ;  /* 0x0000000104037824 */ /* 0x000fe200078e0a03 */
[----:B------:R-:W-:Y:S01]  /*0500*/  @!UP1 UMOV UR10, 0x400 ;  /* 0x00000400000a9882 */ /* 0x000fe20000000000 */
[----:B------:R-:W-:Y:S01]  /*0510*/  VOTEU.ALL UP2, P1 ;  /* 0x00000000003f7886 */ /* 0x000fe20000840000 */
[----:B------:R-:W-:Y:S01]  /*0520*/  VOTEU.ALL UP3, P1 ;  /* 0x00000000003f7886 */ /* 0x000fe20000860000 */
[----:B------:R-:W-:Y:S01]  /*0530*/  VOTEU.ALL UP4, P1 ;  /* 0x00000000003f7886 */ /* 0x000fe20000880000 */
[----:B------:R-:W5:Y:S01]  /*0540*/  @!UP1 S2UR UR11, SR_CgaCtaId ;  /* 0x00000000000b99c3 */ /* 0x000f620000008800 */
[----:B------:R-:W-:Y:S01]  /*0550*/  VOTEU.ALL UP5, P1 ;  /* 0x00000000003f7886 */ /* 0x000fe200008a0000 */
[----:B------:R-:W-:Y:S01]  /*0560*/  ISETP.NE.AND P1, PT, RZ, UR15, PT ;  /* 0x0000000fff007c0c */ /* 0x000fe2000bf25270 */
[----:B-1----:R-:W-:-:S02]  /*0570*/  @!UP0 ULEA UR9, UR7, UR6, 0x18 ;  /* 0x0000000607098291 */ /* 0x002fc4000f8ec03f */
[----:B------:R-:W-:-:S04]  /*0580*/  @!UP1 UIADD3 UR6, -UR12, 0x100000, URZ ;  /* 0x001000000c069890 */ /* 0x000fc8000fffe13f */
[----:B------:R-:W-:Y:S02]  /*0590*/  @!UP1 USHF.L.U32 UR7, UR6, 0xb, URZ ;  /* 0x0000000b06079899 */ /* 0x000fe4000800063f */
[----:B------:R-:W-:Y:S01]  /*05a0*/  @!UP1 USHF.L.U32 UR6, UR6, 0x1, URZ ;  /* 0x0000000106069899 */ /* 0x000fe2000800063f */
[----:B------:R-:W-:Y:S01]  /*05b0*/  VOTEU.ALL UP0, P0 ;  /* 0x00000000003f7886 */ /* 0x000fe20000000000 */
[----:B-----5:R-:W-:Y:S01]  /*05c0*/  @!UP1 ULEA UR10, UR11, UR10, 0x18 ;  /* 0x0000000a0b0a9291 */ /* 0x020fe2000f8ec03f */
[----:B------:R-:W-:Y:S01]  /*05d0*/  VOTEU.ALL UP1, P0 ;  /* 0x00000000003f7886 */ /* 0x000fe20000020000 */
[----:B------:R-:W1:Y:S02]  /*05e0*/  FENCE.VIEW.ASYNC.S ;  /* 0x00000000000073c6 */ /* 0x000e640000000000 */
[----:B-1----:R-:W2:Y:S02]  /*05f0*/  @!UP0 SYNCS.EXCH.64 URZ, [UR9+0x70], UR4 ;  /* 0x00007004093f85b2 */ /* 0x002ea40008000100 */
[----:B------:R1:W2:Y:S01]  /*0600*/  @!UP1 SYNCS.EXCH.64 URZ, [UR9+0x78], UR4 ;  /* 0x00007804093f95b2 */ /* 0x0002a20008000100 */
[----:B------:R-:W-:Y:S01]  /*0610*/  NOP ;  /* 0x0000000000007918 */ /* 0x000fe20000000000 */
[----:B-1----:R-:W-:-:S02]  /*0620*/  ULDC.64 UR4, c[0x0][0x598] ;  /* 0x0001660000047ab9 */ /* 0x002fc40000000a00 */
[----:B------:R-:W-:Y:S02]  /*0630*/  ISETP.NE.U32.AND P0, PT, RZ, UR4, PT ;  /* 0x00000004ff007c0c */ /* 0x000fe4000bf05070 */
[----:B------:R1:W2:Y:S02]  /*0640*/  @!UP2 SYNCS.EXCH.64 URZ, [UR10+0x50], UR6 ;  /* 0x000050060a3fa5b2 */ /* 0x0002a40008000100 */
[----:B------:R-:W-:Y:S01]  /*0650*/  ISETP.NE.AND.EX P0, PT, RZ, UR5, PT, P0 ;  /* 0x00000005ff007c0c */ /* 0x000fe2000bf05300 */
[----:B------:R1:W2:Y:S01]  /*0660*/  @!UP3 SYNCS.EXCH.64 URZ, [UR10+0x58], UR6 ;  /* 0x000058060a3fb5b2 */ /* 0x0002a20008000100 */
[----:B------:R1:W2:Y:S01]  /*0670*/  @!UP4 SYNCS.EXCH.64 URZ, [UR10+0x60], UR6 ;  /* 0x000060060a3fc5b2 */ /* 0x0002a20008000100 */
[----:B------:R1:W2:Y:S01]  /*0680*/  @!UP5 SYNCS.EXCH.64 URZ, [UR10+0x68], UR6 ;  /* 0x000068060a3fd5b2 */ /* 0x0002a20008000100 */
[----:B------:R-:W-:Y:S01]  /*0690*/  NOP ;  /* 0x0000000000007918 */ /* 0x000fe20000000000 */
[----:B--234-:R-:W-:Y:S08]  /*06a0*/  BAR.SYNC.DEFER_BLOCKING 0x0 ;  /* 0x0000000000007b1d */ /* 0x01cff00000010000 */
[----:B01----:R-:W-:Y:S05]  /*06b0*/  @!P0 BRA `(.L_x_3) ;  /* 0x00000000001c8947 */ /* 0x003fea0003800000 */
[----:B------:R-:W0:Y:S02]  /*06c0*/  LDC.64 R6, c[0x0][0x598] ;  /* 0x00016600ff067b82 */ /* 0x000e240000000a00 */
[----:B0-----:R-:W2:Y:S02]  /*06d0*/  LDG.E.64 R6, desc[UR38][R6.64] ;  /* 0x0000002606067981 */ /* 0x001ea4000c1e1b00 */
[----:B--2---:R-:W-:-:S04]  /*06e0*/  ISETP.NE.U32.AND P0, PT, R6, RZ, PT ;  /* 0x000000ff0600720c */ /* 0x004fc80003f05070 */
[----:B------:R-:W-:-:S13]  /*06f0*/  ISETP.NE.AND.EX P0, PT, R7, RZ, PT, P0 ;  /* 0x000000ff0700720c */ /* 0x000fda0003f05300 */
[----:B------:R-:W-:Y:S05]  /*0700*/  @!P0 BRA `(.L_x_3) ;  /* 0x0000000000088947 */ /* 0x000fea0003800000 */
[----:B------:R1:W5:Y:S01]  /*0710*/  LD.E R23, desc[UR38][R6.64] ;  /* 0x0000002606177980 */ /* 0x000362000c101900 */
[----:B------:R-:W-:Y:S05]  /*0720*/  BRA `(.L_x_4) ;  /* 0x0000000000247947 */ /* 0x000fea0003800000 */
.L_x_3:
[----:B------:R-:W-:Y:S02]  /*0730*/  ULDC.64 UR4, c[0x0][0x588] ;  /* 0x0001620000047ab9 */ /* 0x000fe40000000a00 */
[----:B------:R-:W-:-:S04]  /*0740*/  ISETP.NE.U32.AND P0, PT, RZ, UR4, PT ;  /* 0x00000004ff007c0c */ /* 0x000fc8000bf05070 */
[----:B------:R-:W-:-:S13]  /*0750*/  ISETP.NE.AND.EX P0, PT, RZ, UR5, PT, P0 ;  /* 0x00000005ff007c0c */ /* 0x000fda000bf05300 */
[----:B------:R-:W-:Y:S05]  /*0760*/  @!P0 BRA `(.L_x_5) ;  /* 0x00000000000c8947 */ /* 0x000fea0003800000 */
[----:B------:R-:W0:Y:S02]  /*0770*/  LDC.64 R6, c[0x0][0x588] ;  /* 0x00016200ff067b82 */ /* 0x000e240000000a00 */
[----:B0-----:R0:W5:Y:S01]  /*0780*/  LDG.E R23, desc[UR38][R6.64] ;  /* 0x0000002606177981 */ /* 0x001162000c1e1900 */
[----:B------:R-:W-:Y:S05]  /*0790*/  BRA `(.L_x_4) ;  /* 0x0000000000087947 */ /* 0x000fea0003800000 */
.L_x_5:
[----:B------:R-:W-:Y:S02]  /*07a0*/  ULDC UR4, c[0x0][0x580] ;  /* 0x0001600000047ab9 */ /* 0x000fe40000000800 */
[----:B------:R-:W-:-:S07]  /*07b0*/  IMAD.U32 R23, RZ, RZ, UR4 ;  /* 0x00000004ff177e24 */ /* 0x000fce000f8e00ff */
.L_x_4:
[----:B------:R-:W-:Y:S02]  /*07c0*/  ULDC.64 UR4, c[0x0][0x5a0] ;  /* 0x0001680000047ab9 */ /* 0x000fe40000000a00 */
[----:B------:R-:W-:-:S04]  /*07d0*/  ISETP.NE.U32.AND P0, PT, RZ, UR4, PT ;  /* 0x00000004ff007c0c */ /* 0x000fc8000bf05070 */
[----:B------:R-:W-:-:S13]  /*07e0*/  ISETP.NE.AND.EX P0, PT, RZ, UR5, PT, P0 ;  /* 0x00000005ff007c0c */ /* 0x000fda000bf05300 */
[----:B------:R-:W-:Y:S05]  /*07f0*/  @!P0 BRA `(.L_x_6) ;  /* 0x00000000001c8947 */ /* 0x000fea0003800000 */
[----:B01----:R-:W0:Y:S02]  /*0800*/  LDC.64 R6, c[0x0][0x5a0] ;  /* 0x00016800ff067b82 */ /* 0x003e240000000a00 */
[----:B0-----:R-:W2:Y:S02]  /*0810*/  LDG.E.64 R6, desc[UR38][R6.64] ;  /* 0x0000002606067981 */ /* 0x001ea4000c1e1b00 */
[----:B--2---:R-:W-:-:S04]  /*0820*/  ISETP.NE.U32.AND P0, PT, R6, RZ, PT ;  /* 0x000000ff0600720c */ /* 0x004fc80003f05070 */
[----:B------:R-:W-:-:S13]  /*0830*/  ISETP.NE.AND.EX P0, PT, R7, RZ, PT, P0 ;  /* 0x000000ff0700720c */ /* 0x000fda0003f05300 */
[----:B------:R-:W-:Y:S05]  /*0840*/  @!P0 BRA `(.L_x_6) ;  /* 0x0000000000088947 */ /* 0x000fea0003800000 */
[----:B------:R3:W5:Y:S01]  /*0850*/  LD.E R22, desc[UR38][R6.64] ;  /* 0x0000002606167980 */ /* 0x000762000c101900 */
[----:B------:R-:W-:Y:S05]  /*0860*/  BRA `(.L_x_7) ;  /* 0x0000000000247947 */ /* 0x000fea0003800000 */
.L_x_6:
[----:B------:R-:W-:Y:S02]  /*0870*/  ULDC.64 UR4, c[0x0][0x590] ;  /* 0x0001640000047ab9 */ /* 0x000fe40000000a00 */
[----:B------:R-:W-:-:S04]  /*0880*/  ISETP.NE.U32.AND P0, PT, RZ, UR4, PT ;  /* 0x00000004ff007c0c */ /* 0x000fc8000bf05070 */
[----:B------:R-:W-:-:S13]  /*0890*/  ISETP.NE.AND.EX P0, PT, RZ, UR5, PT, P0 ;  /* 0x00000005ff007c0c */ /* 0x000fda000bf05300 */
[----:B------:R-:W-:Y:S05]  /*08a0*/  @!P0 BRA `(.L_x_8) ;  /* 0x00000000000c8947 */ /* 0x000fea0003800000 */
[----:B01----:R-:W0:Y:S02]  /*08b0*/  LDC.64 R6, c[0x0][0x590] ;  /* 0x00016400ff067b82 */ /* 0x003e240000000a00 */
[----:B0-----:R2:W5:Y:S01]  /*08c0*/  LDG.E R22, desc[UR38][R6.64] ;  /* 0x0000002606167981 */ /* 0x001562000c1e1900 */
[----:B------:R-:W-:Y:S05]  /*08d0*/  BRA `(.L_x_7) ;  /* 0x0000000000087947 */ /* 0x000fea0003800000 */
.L_x_8:
[----:B------:R-:W-:Y:S02]  /*08e0*/  ULDC UR4, c[0x0][0x584] ;  /* 0x0001610000047ab9 */ /* 0x000fe40000000800 */
[----:B------:R-:W-:-:S07]  /*08f0*/  IMAD.U32 R22, RZ, RZ, UR4 ;  /* 0x00000004ff167e24 */ /* 0x000fce000f8e00ff */
.L_x_7:
[----:B------:R-:W4:Y:S01]  /*0900*/  S2UR UR10, SR_CTAID.Y ;  /* 0x00000000000a79c3 */ /* 0x000f220000002600 */
[----:B------:R-:W-:Y:S01]  /*0910*/  ULDC UR5, c[0x0][0x65c] ;  /* 0x0001970000057ab9 */ /* 0x000fe20000000800 */
[----:B------:R-:W-:Y:S01]  /*0920*/  UISETP.NE.AND UP0, UPT, UR15, 0x2, UPT ;  /* 0x000000020f00788c */ /* 0x000fe2000bf05270 */
[----:B------:R-:W-:Y:S01]  /*0930*/  PRMT R5, RZ, 0x7610, R5 ;  /* 0x00007610ff057816 */ /* 0x000fe20000000005 */
[----:B------:R-:W-:Y:S01]  /*0940*/  UISETP.NE.AND UP2, UPT, UR5, 0x1, UPT ;  /* 0x000000010500788c */ /* 0x000fe2000bf45270 */
[----:B------:R-:W-:Y:S02]  /*0950*/  IMAD.MOV.U32 R19, RZ, RZ, -0x1 ;  /* 0xffffffffff137424 */ /* 0x000fe400078e00ff */
[----:B------:R-:W-:Y:S01]  /*0960*/  IMAD.MOV.U32 R18, RZ, RZ, -0x1 ;  /* 0xffffffffff127424 */ /* 0x000fe200078e00ff */
[----:B------:R-:W4:Y:S01]  /*0970*/  S2UR UR4, SR_CTAID.X ;  /* 0x00000000000479c3 */ /* 0x000f220000002500 */
[----:B------:R-:W-:-:S06]  /*0980*/  UP2UR UR48, UPR, URZ, 0x4 ;  /* 0x000000043f307883 */ /* 0x000fcc0008000000 */
[----:B------:R-:W-:Y:S01]  /*0990*/  @UP2 ULDC UR12, c[0x0][0x10] ;  /* 0x00000400000c2ab9 */ /* 0x000fe20000000800 */
[----:B------:R-:W-:Y:S01]  /*09a0*/  @UP2 UMOV UR7, URZ ;  /* 0x0000003f00072c82 */ /* 0x000fe20008000000 */
[----:B------:R-:W-:Y:S01]  /*09b0*/  @UP2 UMOV UR5, URZ ;  /* 0x0000003f00052c82 */ /* 0x000fe20008000000 */
[----:B0123--:R-:W0:Y:S01]  /*09c0*/  LDC.64 R6, c[0x0][0x650] ;  /* 0x00019400ff067b82 */ /* 0x00fe220000000a00 */
[----:B----4-:R-:W-:Y:S02]  /*09d0*/  @UP2 UMOV UR9, UR10 ;  /* 0x0000000a00092c82 */ /* 0x010fe40008000000 */
[----:B------:R-:W-:Y:S01]  /*09e0*/  @UP2 UMOV UR6, UR9 ;  /* 0x0000000900062c82 */ /* 0x000fe20008000000 */
[----:B------:R-:W-:Y:S01]  /*09f0*/  @!UP2 UMOV UR9, UR10 ;  /* 0x0000000a0009ac82 */ /* 0x000fe20008000000 */
[----:B------:R-:W-:-:S03]  /*0a00*/  @UP2 UIMAD.WIDE.U32 UR12, UR4, UR12, UR6 ;  /* 0x0000000c040c22a5 */ /* 0x000fc6000f8e0006 */
[----:B------:R-:W-:Y:S01]  /*0a10*/  @!UP2 ULDC UR6, c[0x0][0xc] ;  /* 0x000003000006aab9 */ /* 0x000fe20000000800 */
[----:B------:R-:W-:Y:S01]  /*0a20*/  @UP2 UIADD3 UR14, UR13, UR5, URZ ;  /* 0x000000050d0e2290 */ /* 0x000fe2000fffe03f */
[----:B------:R-:W-:Y:S02]  /*0a30*/  ULDC UR10, c[0x0][0xc] ;  /* 0x00000300000a7ab9 */ /* 0x000fe40000000800 */
[----:B------:R-:W-:Y:S01]  /*0a40*/  UMOV UR5, URZ ;  /* 0x0000003f00057c82 */ /* 0x000fe20008000000 */
[----:B------:R-:W-:Y:S01]  /*0a50*/  ULDC UR11, c[0x0][0x10] ;  /* 0x00000400000b7ab9 */ /* 0x000fe20000000800 */
[----:B------:R-:W-:Y:S02]  /*0a60*/  @!UP2 UIMAD.WIDE.U32 UR6, UR6, UR9, UR4 ;  /* 0x000000090606a2a5 */ /* 0x000fe4000f8e0004 */
[----:B------:R-:W-:Y:S01]  /*0a70*/  UIMAD.WIDE.U32 UR10, UR10, UR11, URZ ;  /* 0x0000000b0a0a72a5 */ /* 0x000fe2000f8e003f */
[----:B------:R-:W-:-:S03]  /*0a80*/  ULDC UR13, c[0x0][0x14] ;  /* 0x00000500000d7ab9 */ /* 0x000fc60000000800 */
[----:B------:R-:W-:Y:S02]  /*0a90*/  UIMAD.WIDE.U32 UR36, UR10, UR13, URZ ;  /* 0x0000000d0a2472a5 */ /* 0x000fe4000f8e003f */
[----:B------:R-:W-:Y:S01]  /*0aa0*/  UIMAD UR41, UR11, UR13, URZ ;  /* 0x0000000d0b2972a4 */ /* 0x000fe2000f8e023f */
[----:B------:R-:W-:Y:S01]  /*0ab0*/  @!UP2 UMOV UR12, UR6 ;  /* 0x00000006000cac82 */ /* 0x000fe20008000000 */
[----:B------:R-:W-:Y:S02]  /*0ac0*/  @!UP2 UMOV UR14, UR7 ;  /* 0x00000007000eac82 */ /* 0x000fe40008000000 */
[----:B------:R-:W-:Y:S02]  /*0ad0*/  UIADD3 UR41, UR37, UR41, URZ ;  /* 0x0000002925297290 */ /* 0x000fe4000fffe03f */
[----:B------:R-:W-:-:S04]  /*0ae0*/  UIADD3 UR6, UP1, UR12, UR36, URZ ;  /* 0x000000240c067290 */ /* 0x000fc8000ff3e03f */
[----:B------:R-:W-:Y:S02]  /*0af0*/  UIADD3.X UR7, UR14, UR41, URZ, UP1, !UPT ;  /* 0x000000290e077290 */ /* 0x000fe40008ffe43f */
[----:B------:R-:W-:Y:S02]  /*0b00*/  USEL UR6, UR6, UR12, !UP0 ;  /* 0x0000000c06067287 */ /* 0x000fe4000c000000 */
[----:B------:R-:W-:-:S04]  /*0b10*/  USEL UR7, UR7, UR14, !UP0 ;  /* 0x0000000e07077287 */ /* 0x000fc8000c000000 */
[----:B0-----:R-:W-:Y:S01]  /*0b20*/  ISETP.LE.U32.AND P0, PT, R6, UR6, PT ;  /* 0x0000000606007c0c */ /* 0x001fe2000bf03070 */
[----:B------:R-:W-:Y:S02]  /*0b30*/  IMAD.U32 R16, RZ, RZ, UR6 ;  /* 0x00000006ff107e24 */ /* 0x000fe4000f8e00ff */
[----:B------:R-:W-:Y:S02]  /*0b40*/  IMAD.U32 R2, RZ, RZ, UR7 ;  /* 0x00000007ff027e24 */ /* 0x000fe4000f8e00ff */
[----:B------:R-:W-:-:S03]  /*0b50*/  IMAD.U32 R17, RZ, RZ, UR7 ;  /* 0x00000007ff117e24 */ /* 0x000fc6000f8e00ff */
[----:B------:R-:W-:Y:S01]  /*0b60*/  ISETP.GE.U32.AND.EX P0, PT, R2, R7, PT, P0 ;  /* 0x000000070200720c */ /* 0x000fe20003f06100 */
[----:B------:R-:W-:-:S12]  /*0b70*/  IMAD.MOV.U32 R2, RZ, RZ, -0x1 ;  /* 0xffffffffff027424 */ /* 0x000fd800078e00ff */
[----:B------:R-:W-:Y:S05]  /*0b80*/  @P0 BRA `(.L_x_9) ;  /* 0x00000004008c0947 */ /* 0x000fea0003800000 */
[----:B------:R-:W-:Y:S01]  /*0b90*/  I2FP.F32.U32 R2, UR4 ;  /* 0x0000000400027c45 */ /* 0x000fe20008201000 */
[----:B------:R-:W-:Y:S01]  /*0ba0*/  ULDC.64 UR16, c[0x0][0x628] ;  /* 0x00018a0000107ab9 */ /* 0x000fe20000000a00 */
[----:B------:R-:W-:Y:S01]  /*0bb0*/  ULDC UR6, c[0x0][0x150] ;  /* 0x0000540000067ab9 */ /* 0x000fe20000000800 */
[----:B------:R-:W-:Y:S01]  /*0bc0*/  ISETP.NE.U32.AND P0, PT, RZ, UR16, PT ;  /* 0x00000010ff007c0c */ /* 0x000fe2000bf05070 */
[----:B------:R-:W-:Y:S01]  /*0bd0*/  ULDC UR15, c[0x0][0x630] ;  /* 0x00018c00000f7ab9 */ /* 0x000fe20000000800 */
[----:B------:R-:W-:Y:S01]  /*0be0*/  FMUL R2, R2, UR6 ;  /* 0x0000000602027c20 */ /* 0x000fe20008400000 */
[----:B------:R-:W-:Y:S01]  /*0bf0*/  R2UR UR19, R16 ;  /* 0x00000000101372ca */ /* 0x000fe200000e0000 */
[----:B------:R-:W-:Y:S01]  /*0c00*/  ULDC UR21, c[0x0][0x154] ;  /* 0x0000550000157ab9 */ /* 0x000fe20000000800 */
[----:B------:R-:W-:Y:S01]  /*0c10*/  ISETP.NE.AND.EX P0, PT, RZ, UR17, PT, P0 ;  /* 0x00000011ff007c0c */ /* 0x000fe2000bf05300 */
[----:B------:R0:W1:Y:S01]  /*0c20*/  F2I.U32.TRUNC.NTZ R5, R2 ;  /* 0x0000000200057305 */ /* 0x000062000020f000 */
[----:B------:R-:W-:-:S02]  /*0c30*/  R2UR UR20, R17 ;  /* 0x00000000111472ca */ /* 0x000fc400000e0000 */
[----:B------:R-:W-:Y:S02]  /*0c40*/  R2UR UR6, R16 ;  /* 0x00000000100672ca */ /* 0x000fe400000e0000 */
[----:B------:R-:W-:-:S07]  /*0c50*/  R2UR UR7, R17 ;  /* 0x00000000110772ca */ /* 0x000fce00000e0000 */
[----:B0-----:R-:W-:Y:S08]  /*0c60*/  @!P0 BRA `(.L_x_10) ;  /* 0x0000000000308947 */ /* 0x001ff00003800000 */
[----:B------:R-:W-:Y:S01]  /*0c70*/  R2UR UR6, R16 ;  /* 0x00000000100672ca */ /* 0x000fe200000e0000 */
[----:B------:R-:W-:Y:S01]  /*0c80*/  ULDC UR12, c[0x0][0x634] ;  /* 0x00018d00000c7ab9 */ /* 0x000fe20000000800 */
[----:B------:R-:W-:-:S11]  /*0c90*/  R2UR UR14, R17 ;  /* 0x00000000110e72ca */ /* 0x000fd600000e0000 */
[----:B------:R-:W-:-:S04]  /*0ca0*/  UIADD3 UR12, UP1, UR6, UR12, URZ ;  /* 0x0000000c060c7290 */ /* 0x000fc8000ff3e03f */
[----:B------:R-:W-:-:S04]  /*0cb0*/  UIADD3.X UR14, URZ, UR14, URZ, UP1, !UPT ;  /* 0x0000000e3f0e7290 */ /* 0x000fc80008ffe43f */
[----:B------:R-:W-:-:S04]  /*0cc0*/  UIMAD.WIDE.U32 UR6, UR14, UR16, URZ ;  /* 0x000000100e0672a5 */ /* 0x000fc8000f8e003f */
[----:B------:R-:W-:Y:S02]  /*0cd0*/  UIMAD.WIDE.U32 UR10, UP1, UR12, UR17, UR6 ;  /* 0x000000110c0a72a5 */ /* 0x000fe4000f820006 */
[----:B------:R-:W-:Y:S02]  /*0ce0*/  UIMAD.WIDE.U32 UR6, UR12, UR16, URZ ;  /* 0x000000100c0672a5 */ /* 0x000fe4000f8e003f */
[----:B------:R-:W-:Y:S02]  /*0cf0*/  UIADD3.X UR13, URZ, URZ, URZ, UP1, !UPT ;  /* 0x0000003f3f0d7290 */ /* 0x000fe40008ffe43f */
[----:B------:R-:W-:Y:S01]  /*0d00*/  UIADD3 URZ, UP1, UR7, UR10, URZ ;  /* 0x0000000a073f7290 */ /* 0x000fe2000ff3e03f */
[----:B------:R-:W-:-:S03]  /*0d10*/  UMOV UR12, UR11 ;  /* 0x0000000b000c7c82 */ /* 0x000fc60008000000 */
[----:B------:R-:W-:-:S12]  /*0d20*/  UIMAD.WIDE.U32.X UR6, UR14, UR17, UR12, UP1 ;  /* 0x000000110e0672a5 */ /* 0x000fd800088e040c */
.L_x_10:
[----:B------:R-:W-:Y:S01]  /*0d30*/  USHF.R.U64 UR5, UR6, UR15, UR7 ;  /* 0x0000000f06057299 */ /* 0x000fe20008001207 */
[----:B------:R-:W-:Y:S01]  /*0d40*/  I2FP.F32.U32 R2, UR9 ;  /* 0x0000000900027c45 */ /* 0x000fe20008201000 */
[----:B------:R-:W-:Y:S01]  /*0d50*/  USHF.R.U32.HI UR6, URZ, UR15, UR7 ;  /* 0x0000000f3f067299 */ /* 0x000fe20008011607 */
[----:B-1----:R-:W-:Y:S01]  /*0d60*/  R2UR UR14, R5 ;  /* 0x00000000050e72ca */ /* 0x002fe200000e0000 */
[----:B------:R-:W-:Y:S02]  /*0d70*/  UIADD3 UR17, UP1, URZ, -UR5, URZ ;  /* 0x800000053f117290 */ /* 0x000fe4000ff3e03f */
[----:B------:R-:W-:Y:S01]  /*0d80*/  FMUL R2, R2, UR21 ;  /* 0x0000001502027c20 */ /* 0x000fe20008400000 */
[----:B------:R-:W-:Y:S01]  /*0d90*/  ULDC.64 UR10, c[0x0][0x620] ;  /* 0x00018800000a7ab9 */ /* 0x000fe20000000a00 */
[----:B------:R-:W-:Y:S01]  /*0da0*/  UIADD3.X UR6, URZ, ~UR6, URZ, UP1, !UPT ;  /* 0x800000063f067290 */ /* 0x000fe20008ffe43f */
[----:B------:R-:W-:Y:S01]  /*0db0*/  UMOV UR12, UR19 ;  /* 0x00000013000c7c82 */ /* 0x000fe20008000000 */
[----:B------:R-:W-:-:S02]  /*0dc0*/  UMOV UR13, UR20 ;  /* 0x00000014000d7c82 */ /* 0x000fc40008000000 */
[----:B------:R-:W-:Y:S01]  /*0dd0*/  UIMAD UR6, UR6, UR10, URZ ;  /* 0x0000000a060672a4 */ /* 0x000fe2000f8e023f */
[----:B------:R-:W0:Y:S01]  /*0de0*/  F2I.U32.TRUNC.NTZ R2, R2 ;  /* 0x0000000200027305 */ /* 0x000e22000020f000 */
[----:B------:R-:W-:Y:S02]  /*0df0*/  UIMAD.WIDE.U32 UR12, UR17, UR10, UR12 ;  /* 0x0000000a110c72a5 */ /* 0x000fe4000f8e000c */
[----:B------:R-:W-:Y:S01]  /*0e00*/  UIMAD UR17, UR17, UR11, UR6 ;  /* 0x0000000b111172a4 */ /* 0x000fe2000f8e0206 */
[----:B------:R-:W-:Y:S01]  /*0e10*/  ULDC UR24, c[0x0][0x658] ;  /* 0x0001960000187ab9 */ /* 0x000fe20000000800 */
[----:B------:R-:W-:Y:S02]  /*0e20*/  UMOV UR22, 0xffffffff ;  /* 0xffffffff00167882 */ /* 0x000fe40000000000 */
[----:B------:R-:W-:Y:S01]  /*0e30*/  UIADD3 UR17, UR13, UR17, URZ ;  /* 0x000000110d117290 */ /* 0x000fe2000fffe03f */
[----:B------:R-:W-:Y:S01]  /*0e40*/  ULDC UR19, c[0x0][0x618] ;  /* 0x0001860000137ab9 */ /* 0x000fe20000000800 */
[----:B------:R-:W-:Y:S01]  /*0e50*/  ULDC.64 UR6, c[0x0][0x640] ;  /* 0x0001900000067ab9 */ /* 0x000fe20000000a00 */
[----:B------:R-:W-:Y:S01]  /*0e60*/  USHF.L.U32 UR13, UR22, UR24, URZ ;  /* 0x00000018160d7299 */ /* 0x000fe2000800063f */
[----:B------:R-:W-:Y:S01]  /*0e70*/  ISETP.NE.U32.AND P0, PT, RZ, UR6, PT ;  /* 0x00000006ff007c0c */ /* 0x000fe2000bf05070 */
[----:B------:R-:W-:-:S02]  /*0e80*/  USHF.R.U64 UR22, UR12, UR19, UR17 ;  /* 0x000000130c167299 */ /* 0x000fc40008001211 */
[----:B------:R-:W-:Y:S01]  /*0e90*/  USHF.R.U32.HI UR12, URZ, UR19, UR17 ;  /* 0x000000133f0c7299 */ /* 0x000fe20008011611 */
[----:B0-----:R-:W-:Y:S01]  /*0ea0*/  R2UR UR16, R2 ;  /* 0x00000000021072ca */ /* 0x001fe200000e0000 */
[----:B------:R-:W-:Y:S01]  /*0eb0*/  ULDC UR21, c[0x0][0x608] ;  /* 0x0001820000157ab9 */ /* 0x000fe20000000800 */
[----:B------:R-:W-:Y:S01]  /*0ec0*/  ISETP.NE.AND.EX P0, PT, RZ, UR7, PT, P0 ;  /* 0x00000007ff007c0c */ /* 0x000fe2000bf05300 */
[----:B------:R-:W-:Y:S02]  /*0ed0*/  USHF.R.U64 UR26, UR22, UR21, UR12 ;  /* 0x00000015161a7299 */ /* 0x000fe4000800120c */
[----:B------:R-:W-:Y:S01]  /*0ee0*/  USHF.R.U32.HI UR12, URZ, UR21, UR12 ;  /* 0x000000153f0c7299 */ /* 0x000fe2000801160c */
[----:B------:R-:W-:Y:S01]  /*0ef0*/  UMOV UR20, 0x1 ;  /* 0x0000000100147882 */ /* 0x000fe20000000000 */
[----:B------:R-:W-:Y:S02]  /*0f00*/  UIADD3 UR14, -UR14, URZ, URZ ;  /* 0x0000003f0e0e7290 */ /* 0x000fe4000fffe13f */
[----:B------:R-:W-:-:S02]  /*0f10*/  USHF.R.U64 UR27, UR26, UR24, UR12 ;  /* 0x000000181a1b7299 */ /* 0x000fc4000800120c */
[----:B------:R-:W-:Y:S01]  /*0f20*/  USHF.L.U32 UR19, UR20, UR24, URZ ;  /* 0x0000001814137299 */ /* 0x000fe2000800063f */
[----:B------:R-:W-:Y:S01]  /*0f30*/  ULDC UR15, c[0x0][0x144] ;  /* 0x00005100000f7ab9 */ /* 0x000fe20000000800 */
[----:B------:R-:W-:Y:S01]  /*0f40*/  ULDC UR10, c[0x0][0x600] ;  /* 0x00018000000a7ab9 */ /* 0x000fe20000000800 */
[----:B------:R-:W-:Y:S02]  /*0f50*/  ULOP3.LUT UR20, URZ, UR13, URZ, 0x33, !UPT ;  /* 0x0000000d3f147292 */ /* 0x000fe4000f8e333f */
[----:B------:R-:W-:Y:S02]  /*0f60*/  USHF.R.U32.HI UR13, URZ, UR24, UR12 ;  /* 0x000000183f0d7299 */ /* 0x000fe4000801160c */
[----:B------:R-:W-:Y:S02]  /*0f70*/  UIADD3 UR11, UR10, -0x1, URZ ;  /* 0xffffffff0a0b7890 */ /* 0x000fe4000fffe03f */
[----:B------:R-:W-:Y:S02]  /*0f80*/  UIADD3 UR23, -UR16, URZ, URZ ;  /* 0x0000003f10177290 */ /* 0x000fe4000fffe13f */
[----:B------:R-:W-:Y:S01]  /*0f90*/  UIMAD UR4, UR15, UR14, UR4 ;  /* 0x0000000e0f0472a4 */ /* 0x000fe2000f8e0204 */
[----:B------:R-:W-:Y:S01]  /*0fa0*/  ULDC UR28, c[0x0][0x148] ;  /* 0x00005200001c7ab9 */ /* 0x000fe20000000800 */
[----:B------:R-:W-:Y:S01]  /*0fb0*/  ULDC UR24, c[0x0][0x648] ;  /* 0x0001920000187ab9 */ /* 0x000fe20000000800 */
[----:B------:R-:W-:Y:S01]  /*0fc0*/  ULDC UR25, c[0x0][0x638] ;  /* 0x00018e0000197ab9 */ /* 0x000fe20000000800 */
[----:B------:R-:W-:Y:S01]  /*0fd0*/  UMOV UR12, UR27 ;  /* 0x0000001b000c7c82 */ /* 0x000fe20008000000 */
[----:B------:R-:W-:Y:S07]  /*0fe0*/  @!P0 BRA `(.L_x_11) ;  /* 0x0000000000308947 */ /* 0x000fee0003800000 */
[----:B------:R-:W-:Y:S02]  /*0ff0*/  ULDC UR16, c[0x0][0x64c] ;  /* 0x0001930000107ab9 */ /* 0x000fe40000000800 */
        /* <DEDUP_REMOVED lines=8> */
[----:B------:R-:W-:-:S07]  /*1080*/  UIMAD.WIDE.U32.X UR6, UR21, UR7, UR16, UP1 ;  /* 0x00000007150672a5 */ /* 0x000fce00088e0410 */
[----:B------:R-:W-:Y:S01]  /*1090*/  UMOV UR12, UR6 ;  /* 0x00000006000c7c82 */ /* 0x000fe20008000000 */
[----:B------:R-:W-:-:S05]  /*10a0*/  UMOV UR13, UR7 ;  /* 0x00000007000d7c82 */ /* 0x000fca0008000000 */
.L_x_11:
[----:B------:R-:W-:Y:S01]  /*10b0*/  UISETP.NE.AND UP1, UPT, UR48, URZ, UPT ;  /* 0x0000003f3000728c */ /* 0x000fe2000bf25270 */
[----:B------:R-:W-:Y:S01]  /*10c0*/  IMAD.MOV.U32 R5, RZ, RZ, 0x1 ;  /* 0x00000001ff057424 */ /* 0x000fe200078e00ff */
[----:B------:R-:W-:Y:S01]  /*10d0*/  USHF.R.U64 UR6, UR12, UR24, UR13 ;  /* 0x000000180c067299 */ /* 0x000fe2000800120d */
[----:B------:R-:W-:Y:S01]  /*10e0*/  IMAD.U32 R2, RZ, RZ, UR5 ;  /* 0x00000005ff027e24 */ /* 0x000fe2000f8e00ff */
[----:B------:R-:W-:Y:S02]  /*10f0*/  ULOP3.LUT UR20, UR26, UR20, URZ, 0xc0, !UPT ;  /* 0x000000141a147292 */ /* 0x000fe4000f8ec03f */
[----:B------:R-:W-:Y:S02]  /*1100*/  UIADD3 UR7, -UR6, URZ, URZ ;  /* 0x0000003f06077290 */ /* 0x000fe4000fffe13f */
[----:B------:R-:W-:Y:S02]  /*1110*/  UIMAD UR19, UR19, UR6, UR20 ;  /* 0x00000006131372a4 */ /* 0x000fe4000f8e0214 */
[----:B------:R-:W-:-:S02]  /*1120*/  ULOP3.LUT UR11, UR22, UR11, URZ, 0xc0, !UPT ;  /* 0x0000000b160b7292 */ /* 0x000fc4000f8ec03f */
[----:B------:R-:W-:Y:S02]  /*1130*/  @UP1 UIMAD UR4, UR28, UR23, UR9 ;  /* 0x000000171c0412a4 */ /* 0x000fe4000f8e0209 */
[----:B------:R-:W-:-:S03]  /*1140*/  UIMAD UR6, UR7, UR25, UR27 ;  /* 0x00000019070672a4 */ /* 0x000fc6000f8e021b */
[----:B------:R-:W-:Y:S01]  /*1150*/  ULDC UR7, c[0x0][0x610] ;  /* 0x0001840000077ab9 */ /* 0x000fe20000000800 */
[----:B------:R-:W-:Y:S02]  /*1160*/  UIMAD UR6, UR6, UR10, UR11 ;  /* 0x0000000a060672a4 */ /* 0x000fe4000f8e020b */
[----:B------:R-:W-:-:S04]  /*1170*/  UIMAD UR4, UR19, UR7, UR4 ;  /* 0x00000007130472a4 */ /* 0x000fc8000f8e0204 */
[----:B------:R-:W-:Y:S02]  /*1180*/  USEL UR7, UR6, UR4, !UP1 ;  /* 0x0000000406077287 */ /* 0x000fe4000c800000 */
[----:B------:R-:W-:-:S04]  /*1190*/  USEL UR4, UR4, UR6, !UP1 ;  /* 0x0000000604047287 */ /* 0x000fc8000c800000 */
[----:B------:R-:W-:Y:S02]  /*11a0*/  IMAD.U32 R18, RZ, RZ, UR7 ;  /* 0x00000007ff127e24 */ /* 0x000fe4000f8e00ff */
[----:B------:R-:W-:-:S07]  /*11b0*/  IMAD.U32 R19, RZ, RZ, UR4 ;  /* 0x00000004ff137e24 */ /* 0x000fce000f8e00ff */
.L_x_9:
[----:B------:R-:W-:Y:S02]  /*11c0*/  ULDC UR4, c[0x0][0x28c] ;  /* 0x0000a30000047ab9 */ /* 0x000fe40000000800 */
[----:B------:R-:W-:-:S04]  /*11d0*/  UIADD3 UR4, UR4, 0x3f, URZ ;  /* 0x0000003f04047890 */ /* 0x000fc8000fffe03f */
[----:B------:R-:W-:-:S04]  /*11e0*/  USHF.R.S32.HI UR5, URZ, 0x1f, UR4 ;  /* 0x0000001f3f057899 */ /* 0x000fc80008011404 */
[----:B------:R-:W-:-:S04]  /*11f0*/  ULEA.HI UR5, UR5, UR4, URZ, 0x6 ;  /* 0x0000000405057291 */ /* 0x000fc8000f8f303f */
[----:B------:R-:W-:Y:S01]  /*1200*/  USHF.R.S32.HI UR42, URZ, 0x6, UR5 ;  /* 0x000000063f2a7899 */ /* 0x000fe20008011405 */
[----:B------:R-:W-:Y:S11]  /*1210*/  @!P1 BRA `(.L_x_12) ;  /* 0x0000007400d89947 */ /* 0x000ff60003800000 */
[----:B------:R-:W-:-:S06]  /*1220*/  UISETP.GT.U32.AND UP1, UPT, UR18, 0x1, UPT ;  /* 0x000000011200788c */ /* 0x000fcc000bf24070 */
[----:B------:R-:W-:-:S13]  /*1230*/  PLOP3.LUT P0, PT, PT, PT, UP1, 0x80, 0x0 ;  /* 0x000000000000781c */ /* 0x000fda0003f0f018 */
[----:B------:R-:W-:Y:S05]  /*1240*/  @P0 EXIT ;  /* 0x000000000000094d */ /* 0x000fea0003800000 */
.L_x_13:
[----:B------:R-:W-:-:S08]  /*1250*/  NOP ;  /* 0x0000000000007918 */ /* 0x000fd00000000000 */
[----:B------:R-:W0:Y:S02]  /*1260*/  USETMAXREG.TRY_ALLOC.CTAPOOL UP1, 0xe8 ;  /* 0x000000e8000079c8 */ /* 0x000e240008020600 */
[----:B0-----:R-:W-:-:S13]  /*1270*/  PLOP3.LUT P0, PT, PT, PT, UP1, 0x80, 0x0 ;  /* 0x000000000000781c */ /* 0x001fda0003f0f018 */
[----:B------:R-:W-:Y:S05]  /*1280*/  @!P0 BRA `(.L_x_13) ;  /* 0xfffffffc00f08947 */ /* 0x000fea000383ffff */
[----:B------:R-:W-:-:S13]  /*1290*/  LOP3.LUT P0, RZ, R5, 0xff, RZ, 0xc0, !PT ;  /* 0x000000ff05ff7812 */ /* 0x000fda000780c0ff */
[----:B------:R-:W-:Y:S05]  /*12a0*/  @!P0 EXIT ;  /* 0x000000000000894d */ /* 0x000fea0003800000 */
[----:B------:R-:W0:Y:S01]  /*12b0*/  S2UR UR5, SR_CgaCtaId ;  /* 0x00000000000579c3 */ /* 0x000e220000008800 */
[----:B------:R-:W-:Y:S01]  /*12c0*/  VIADD R6, R0, 0xffffffff ;  /* 0xffffffff00067836 */ /* 0x000fe20000000000 */
[----:B------:R-:W-:Y:S01]  /*12d0*/  SHF.R.S32.HI R4, RZ, 0x1f, R3 ;  /* 0x0000001fff047819 */ /* 0x000fe20000011403 */
[----:B------:R-:W-:Y:S01]  /*12e0*/  UMOV UR43, 0x400 ;  /* 0x00000400002b7882 */ /* 0x000fe20000000000 */
[----:B------:R-:W-:Y:S02]  /*12f0*/  USHF.R.U32.HI UR4, URZ, 0x2, UR42 ;  /* 0x000000023f047899 */ /* 0x000fe4000801162a */
[----:B------:R-:W-:Y:S01]  /*1300*/  R2UR UR45, R6 ;  /* 0x00000000062d72ca */ /* 0x000fe200000e0000 */
[----:B------:R-:W-:Y:S01]  /*1310*/  ULOP3.LUT UR44, UR42, 0x3, URZ, 0xc0, !UPT ;  /* 0x000000032a2c7892 */ /* 0x000fe2000f8ec03f */
[CC--:B------:R-:W-:Y:S01]  /*1320*/  LEA.HI R0, R4.reuse, R3.reuse, RZ, 0x2 ;  /* 0x0000000304007211 */ /* 0x0c0fe200078f10ff */
[----:B------:R-:W-:Y:S01]  /*1330*/  UISETP.LT.AND UP1, UPT, UR42, 0x1, UPT ;  /* 0x000000012a00788c */ /* 0x000fe2000bf21270 */
[----:B------:R-:W-:Y:S01]  /*1340*/  LEA.HI R4, R4, R3, RZ, 0x5 ;  /* 0x0000000304047211 */ /* 0x000fe200078f28ff */
[----:B------:R-:W-:Y:S01]  /*1350*/  ULOP3.LUT UR4, UR4, 0x1, URZ, 0xc0, !UPT ;  /* 0x0000000104047892 */ /* 0x000fe2000f8ec03f */
[--C-:B------:R-:W-:Y:S01]  /*1360*/  SHF.R.S32.HI R152, RZ, 0x2, R0.reuse ;  /* 0x00000002ff987819 */ /* 0x100fe20000011400 */
[----:B------:R-:W-:Y:S01]  /*1370*/  ULDC UR6, c[0x0][0x284] ;  /* 0x0000a10000067ab9 */ /* 0x000fe20000000800 */
[----:B------:R-:W-:Y:S01]  /*1380*/  SHF.R.S32.HI R5, RZ, 0x1f, R0 ;  /* 0x0000001fff057819 */ /* 0x000fe20000011400 */
[----:B------:R-:W-:Y:S01]  /*1390*/  USEL UR44, UR44, URZ, !UP0 ;  /* 0x0000003f2c2c7287 */ /* 0x000fe2000c000000 */
[----:B------:R-:W-:Y:S01]  /*13a0*/  LOP3.LUT R154, R0, 0xfffffffc, RZ, 0xc0, !PT ;  /* 0xfffffffc009a7812 */ /* 0x000fe200078ec0ff */
[----:B------:R-:W-:Y:S01]  /*13b0*/  USEL UR46, UR42, 0x1, UP1 ;  /* 0x000000012a2e7887 */ /* 0x000fe20008800000 */
[----:B------:R-:W-:Y:S01]  /*13c0*/  LEA.HI R5, R5, R152, RZ, 0x3 ;  /* 0x0000009805057211 */ /* 0x000fe200078f18ff */
[----:B------:R-:W-:Y:S01]  /*13d0*/  USHF.L.U32 UR45, UR45, 0x3, URZ ;  /* 0x000000032d2d7899 */ /* 0x000fe2000800063f */
[----:B------:R-:W-:Y:S01]  /*13e0*/  ISETP.NE.AND P0, PT, R6, RZ, PT ;  /* 0x000000ff0600720c */ /* 0x000fe20003f05270 */
[----:B------:R-:W-:Y:S01]  /*13f0*/  UISETP.EQ.U32.AND UP0, UPT, UR4, 0x1, !UP0 ;  /* 0x000000010400788c */ /* 0x000fe2000c702070 */
[----:B------:R-:W-:Y:S01]  /*1400*/  LOP3.LUT R5, R5, 0xfffffff8, RZ, 0xc0, !PT ;  /* 0xfffffff805057812 */ /* 0x000fe200078ec0ff */
[----:B------:R-:W-:Y:S01]  /*1410*/  IMAD.IADD R154, R3, 0x1, -R154 ;  /* 0x00000001039a7824 */ /* 0x000fe200078e0a9a */
[----:B0-----:R-:W-:Y:S01]  /*1420*/  ULEA UR43, UR5, UR43, 0x18 ;  /* 0x0000002b052b7291 */ /* 0x001fe2000f8ec03f */
[----:B------:R-:W-:Y:S01]  /*1430*/  IMAD.U32 R156, RZ, RZ, UR45 ;  /* 0x0000002dff9c7e24 */ /* 0x000fe2000f8e00ff */
[----:B------:R-:W-:Y:S01]  /*1440*/  SEL R161, RZ, 0x1, P0 ;  /* 0x00000001ffa17807 */ /* 0x000fe20000000000 */
[----:B------:R-:W-:Y:S01]  /*1450*/  IMAD.IADD R152, R152, 0x1, -R5 ;  /* 0x0000000198987824 */ /* 0x000fe200078e0a05 */
[----:B------:R-:W-:Y:S01]  /*1460*/  UIADD3 UR50, UR43, 0x50, URZ ;  /* 0x000000502b327890 */ /* 0x000fe2000fffe03f */
[----:B------:R-:W-:Y:S01]  /*1470*/  SHF.R.S32.HI R5, RZ, 0x5, R4 ;  /* 0x00000005ff057819 */ /* 0x000fe20000011404 */
[----:B------:R-:W-:Y:S01]  /*1480*/  USHF.L.U32 UR49, UR42, 0x1, URZ ;  /* 0x000000012a317899 */ /* 0x000fe2000800063f */
[C---:B------:R-:W-:Y:S01]  /*1490*/  LOP3.LUT R158, R156.reuse, 0x8, RZ, 0xc0, !PT ;  /* 0x000000089c9e7812 */ /* 0x040fe200078ec0ff */
[----:B------:R-:W-:Y:S01]  /*14a0*/  UIADD3 UR46, -UR46, UR42, URZ ;  /* 0x0000002a2e2e7290 */ /* 0x000fe2000fffe13f */
[--C-:B------:R-:W-:Y:S01]  /*14b0*/  SHF.R.S32.HI R153, RZ, 0x1f, R152.reuse ;  /* 0x0000001fff997819 */ /* 0x100fe20000011498 */
[C-C-:B------:R-:W-:Y:S01]  /*14c0*/  IMAD R159, R5.reuse, -0x10, -R152.reuse ;  /* 0xfffffff0059f7824 */ /* 0x140fe200078e0a98 */
[----:B------:R-:W-:Y:S01]  /*14d0*/  LOP3.LUT R156, R156, 0x8, RZ, 0xc, !PT ;  /* 0x000000089c9c7812 */ /* 0x000fe200078e0cff */
[----:B------:R-:W-:Y:S01]  /*14e0*/  IMAD.U32 R155, RZ, RZ, UR50 ;  /* 0x00000032ff9b7e24 */ /* 0x000fe2000f8e00ff */
[----:B------:R-:W-:Y:S01]  /*14f0*/  LOP3.LUT R158, R158, 0x18, RZ, 0x3c, !PT ;  /* 0x000000189e9e7812 */ /* 0x000fe200078e3cff */
[----:B------:R-:W-:Y:S01]  /*1500*/  IMAD.WIDE R152, R5, 0x10, R152 ;  /* 0x0000001005987825 */ /* 0x000fe200078e0298 */
[----:B------:R-:W-:-:S03]  /*1510*/  USEL UR47, URZ, 0x1, !UP0 ;  /* 0x000000013f2f7887 */ /* 0x000fc6000c000000 */
[----:B------:R-:W-:Y:S02]  /*1520*/  VIADD R157, R155, UR45 ;  /* 0x0000002d9b9d7c36 */ /* 0x000fe40008000000 */
[----:B------:R-:W-:-:S07]  /*1530*/  VIADD R159, R159, UR6 ;  /* 0x000000069f9f7c36 */ /* 0x000fce0008000000 */
.L_x_293:
[----:B------:R-:W-:Y:S01]  /*1540*/  SHF.L.U32 R0, R161, 0x1f, RZ ;  /* 0x0000001fa1007819 */ /* 0x000fe200000006ff */
[----:B------:R-:W-:Y:S02]  /*1550*/  ULDC UR4, c[0x0][0x28c] ;  /* 0x0000a30000047ab9 */ /* 0x000fe40000000800 */
[----:B------:R-:W-:Y:S01]  /*1560*/  ISETP.LT.AND P1, PT, RZ, UR4, PT ;  /* 0x00000004ff007c0c */ /* 0x000fe2000bf21270 */
[----:B------:R-:W0:Y:S02]  /*1570*/  SYNCS.PHASECHK.TRANS64.TRYWAIT P0, [R155+UR45], R0 ;  /* 0x000000009b0075a7 */ /* 0x000e24000800016d */
[----:B0--34-:R-:W-:Y:S10]  /*1580*/  @!P0 BRA `(.L_x_14) ;  /* 0x0000008000f88947 */ /* 0x019ff40003800000 */
.L_x_315:
[----:B------:R-:W-:Y:S05]  /*1590*/  @P1 BRA `(.L_x_15) ;  /* 0x0000000000401947 */ /* 0x000fea0003800000 */
[----:B0-----:R-:W-:Y:S01]  /*15a0*/  MOV R0, 0x0 ;  /* 0x0000000000007802 */ /* 0x001fe20000000f00 */
[----:B------:R-:W-:Y:S01]  /*15b0*/  ULDC.64 UR4, c[0x4][0x68] ;  /* 0x01001a0000047ab9 */ /* 0x000fe20000000a00 */
[----:B------:R-:W-:Y:S01]  /*15c0*/  ULDC.64 UR6, c[0x4][0x8] ;  /* 0x0100020000067ab9 */ /* 0x000fe20000000a00 */
[----:B------:R-:W-:Y:S01]  /*15d0*/  IMAD.U32 R4, RZ, RZ, UR4 ;  /* 0x00000004ff047e24 */ /* 0x000fe2000f8e00ff */
[----:B------:R0:W1:Y:S01]  /*15e0*/  LDC.64 R14, c[0x4][R0] ;  /* 0x01000000000e7b82 */ /* 0x0000620000000a00 */
[----:B------:R-:W-:Y:S01]  /*15f0*/  IMAD.U32 R5, RZ, RZ, UR5 ;  /* 0x00000005ff057e24 */ /* 0x000fe2000f8e00ff */
[----:B------:R-:W-:Y:S01]  /*1600*/  ULDC.64 UR4, c[0x4][0x70] ;  /* 0x01001c0000047ab9 */ /* 0x000fe20000000a00 */
[----:B------:R-:W-:Y:S02]  /*1610*/  IMAD.U32 R10, RZ, RZ, UR6 ;  /* 0x00000006ff0a7e24 */ /* 0x000fe4000f8e00ff */
[----:B------:R-:W-:Y:S02]  /*1620*/  IMAD.U32 R6, RZ, RZ, UR4 ;  /* 0x00000004ff067e24 */ /* 0x000fe4000f8e00ff */
[----:B------:R-:W-:-:S02]  /*1630*/  IMAD.U32 R7, RZ, RZ, UR5 ;  /* 0x00000005ff077e24 */ /* 0x000fc4000f8e00ff */
[----:B------:R-:W-:Y:S02]  /*1640*/  IMAD.U32 R11, RZ, RZ, UR7 ;  /* 0x00000007ff0b7e24 */ /* 0x000fe4000f8e00ff */
[----:B------:R-:W-:Y:S02]  /*1650*/  IMAD.MOV.U32 R8, RZ, RZ, 0x1e1 ;  /* 0x000001e1ff087424 */ /* 0x000fe400078e00ff */
[----:B------:R-:W-:Y:S02]  /*1660*/  IMAD.MOV.U32 R12, RZ, RZ, 0x1 ;  /* 0x00000001ff0c7424 */ /* 0x000fe400078e00ff */
[----:B0-----:R-:W-:-:S07]  /*1670*/  IMAD.MOV.U32 R13, RZ, RZ, RZ ;  /* 0x000000ffff0d7224 */ /* 0x001fce00078e00ff */
[----:B------:R-:W-:-:S07]  /*1680*/  LEPC R20, `(.L_x_15) ;  /* 0x000000001014794e */ /* 0x000fce0000000000 */
[----:B-1---5:R-:W-:Y:S05]  /*1690*/  CALL.ABS.NOINC R14 ;  /* 0x000000000e007343 */ /* 0x022fea0003c00000 */
.L_x_15:
[----:B------:R-:W-:-:S06]  /*16a0*/  ULOP3.LUT UR4, UR40, 0x1, URZ, 0xfc, !UPT ;  /* 0x0000000128047892 */ /* 0x000fcc000f8efc3f */
[----:B0-----:R-:W-:-:S05]  /*16b0*/  IMAD.U32 R0, RZ, RZ, UR4 ;  /* 0x00000004ff007e24 */ /* 0x001fca000f8e00ff */
[----:B------:R-:W-:-:S13]  /*16c0*/  ISETP.NE.AND P0, PT, R0, 0x3, PT ;  /* 0x000000030000780c */ /* 0x000fda0003f05270 */
[----:B------:R-:W-:Y:S05]  /*16d0*/  @!P0 BRA `(.L_x_16) ;  /* 0x0000000000048947 */ /* 0x000fea0003800000 */
[----:B------:R-:W-:Y:S01]  /*16e0*/  BPT.TRAP 0x1 ;  /* 0x000000040000795c */ /* 0x000fe20000300000 */
.L_x_16:
[----:B------:R-:W-:Y:S02]  /*16f0*/  IMAD.U32 R3, RZ, RZ, UR44 ;  /* 0x0000002cff037e24 */ /* 0x000fe4000f8e00ff */
[----:B------:R-:W-:-:S03]  /*1700*/  IMAD.U32 R0, RZ, RZ, UR47 ;  /* 0x0000002fff007e24 */ /* 0x000fc6000f8e00ff */
[----:B------:R-:W-:Y:S02]  /*1710*/  LEA R3, R3, UR43, 0x3 ;  /* 0x0000002b03037c11 */ /* 0x000fe4000f8e18ff */
[----:B------:R-:W-:-:S04]  /*1720*/  SHF.L.U32 R0, R0, 0x1f, RZ ;  /* 0x0000001f00007819 */ /* 0x000fc800000006ff */
[----:B------:R0:W1:Y:S01]  /*1730*/  SYNCS.PHASECHK.TRANS64.TRYWAIT P1, [R3+URZ], R0 ;  /* 0x00000000030075a7 */ /* 0x000062000802017f */
[----:B------:R-:W-:Y:S05]  /*1740*/  @!P0 BRA `(.L_x_17) ;  /* 0x0000000000048947 */ /* 0x000fea0003800000 */
[----:B------:R-:W-:Y:S01]  /*1750*/  BPT.TRAP 0x1 ;  /* 0x000000040000795c */ /* 0x000fe20000300000 */
.L_x_17:
[----:B------:R-:W-:-:S05]  /*1760*/  IMAD.U32 R4, RZ, RZ, UR46 ;  /* 0x0000002eff047e24 */ /* 0x000fca000f8e00ff */
[----:B------:R-:W-:Y:S01]  /*1770*/  ISETP.GE.AND P2, PT, R4, 0x1, PT ;  /* 0x000000010400780c */ /* 0x000fe20003f46270 */
[----:B-1----:R-:W-:-:S12]  /*1780*/  @P1 BRA `(.L_x_18) ;  /* 0x0000000000081947 */ /* 0x002fd80003800000 */
[----:B------:R-:W1:Y:S02]  /*1790*/  SYNCS.PHASECHK.TRANS64.TRYWAIT P1, [R3+URZ], R0 ;  /* 0x00000000030075a7 */ /* 0x000e64000802017f */
[----:B-1----:R-:W-:Y:S05]  /*17a0*/  @!P1 BRA `(.L_x_19) ;  /* 0x0000008000849947 */ /* 0x002fea0003800000 */
.L_x_18:
[----:B------:R-:W-:Y:S05]  /*17b0*/  WARPSYNC.ALL ;  /* 0x0000000000007948 */ /* 0x000fea0003800000 */
[----:B------:R-:W-:Y:S01]  /*17c0*/  UIADD3 UR4, UR43, 0x180, URZ ;  /* 0x000001802b047890 */ /* 0x000fe2000fffe03f */
[----:B------:R-:W-:Y:S01]  /*17d0*/  WARPGROUP.ARRIVE ;  /* 0x00000000000079c5 */ /* 0x000fe20000000000 */
[----:B------:R-:W-:Y:S02]  /*17e0*/  UIADD3 UR5, UR43, 0x4180, URZ ;  /* 0x000041802b057890 */ /* 0x000fe4000fffe03f */
[----:B------:R-:W-:Y:S02]  /*17f0*/  USHF.R.U32.HI UR4, URZ, 0x4, UR4 ;  /* 0x000000043f047899 */ /* 0x000fe40008011604 */
[----:B------:R-:W-:-:S02]  /*1800*/  USHF.R.U32.HI UR5, URZ, 0x4, UR5 ;  /* 0x000000043f057899 */ /* 0x000fc40008011605 */
[----:B------:R-:W-:Y:S02]  /*1810*/  ULOP3.LUT UR4, UR4, 0x3fff, URZ, 0xc0, !UPT ;  /* 0x00003fff04047892 */ /* 0x000fe4000f8ec03f */
[----:B------:R-:W-:Y:S02]  /*1820*/  ULOP3.LUT UR5, UR5, 0x3fff, URZ, 0xc0, !UPT ;  /* 0x00003fff05057892 */ /* 0x000fe4000f8ec03f */
[----:B------:R-:W-:Y:S02]  /*1830*/  ULOP3.LUT UR11, UR4, 0x10000, URZ, 0xfc, !UPT ;  /* 0x00010000040b7892 */ /* 0x000fe4000f8efc3f */
[----:B------:R-:W-:Y:S02]  /*1840*/  ULOP3.LUT UR10, UR5, 0x10000, URZ, 0xfc, !UPT ;  /* 0x00010000050a7892 */ /* 0x000fe4000f8efc3f */
[----:B------:R-:W-:Y:S02]  /*1850*/  ULEA UR4, UR44, UR11, 0x8 ;  /* 0x0000000b2c047291 */ /* 0x000fe4000f8e403f */
[----:B------:R-:W-:Y:S01]  /*1860*/  ULEA UR6, UR44, UR10, 0xa ;  /* 0x0000000a2c067291 */ /* 0x000fe2000f8e503f */
[----:B------:R-:W-:Y:S01]  /*1870*/  UMOV UR5, 0x80000020 ;  /* 0x8000002000057882 */ /* 0x000fe20000000000 */
[----:B------:R-:W-:-:S07]  /*1880*/  UMOV UR7, 0x80000020 ;  /* 0x8000002000077882 */ /* 0x000fce0000000000 */
[----:B------:R-:W-:Y:S01]  /*1890*/  IGMMA.64x256x32.S8.S8 R24, gdesc[UR4], RZ, !UPT, gsb0 ;  /* 0x06600000041879f1 */ /* 0x000fe2000c0410ff */
[----:B------:R-:W-:Y:S02]  /*18a0*/  UIADD3 UR4, UR4, 0x2, URZ ;  /* 0x0000000204047890 */ /* 0x000fe4000fffe03f */
[----:B------:R-:W-:Y:S01]  /*18b0*/  UIADD3 UR6, UR6, 0x2, URZ ;  /* 0x0000000206067890 */ /* 0x000fe2000fffe03f */
[----:B------:R-:W-:Y:S01]  /*18c0*/  UMOV UR5, 0x80000020 ;  /* 0x8000002000057882 */ /* 0x000fe20000000000 */
[----:B------:R-:W-:Y:S01]  /*18d0*/  UMOV UR7, 0x80000020 ;  /* 0x8000002000077882 */ /* 0x000fe20000000000 */
[----:B------:R-:W-:Y:S02]  /*18e0*/  WARPGROUP.DEPBAR.LE gsb0, 0x0 ;  /* 0x00008000000079c5 */ /* 0x000fe40000010000 */
[----:B------:R-:W-:-:S06]  /*18f0*/  WARPGROUP.ARRIVE ;  /* 0x00000000000079c5 */ /* 0x000fcc0000000000 */
[----:B------:R-:W-:Y:S03]  /*1900*/  IGMMA.64x256x32.S8.S8 R24, gdesc[UR4], R24, gsb0 ;  /* 0x06600000041879f1 */ /* 0x000fe60008041018 */
[----:B------:R-:W-:Y:S02]  /*1910*/  WARPGROUP.DEPBAR.LE gsb0, 0x0 ;  /* 0x00008000000079c5 */ /* 0x000fe40000010000 */
[----:B------:R-:W-:Y:S05]  /*1920*/  @!P2 BRA `(.L_x_20) ;  /* 0x0000000000d4a947 */ /* 0x000fea0003800000 */
[----:B------:R-:W-:Y:S01]  /*1930*/  UIADD3 UR4, UR44, 0x1, URZ ;  /* 0x000000012c047890 */ /* 0x000fe2000fffe03f */
[----:B01----:R-:W-:Y:S01]  /*1940*/  IMAD.U32 R0, RZ, RZ, UR46 ;  /* 0x0000002eff007e24 */ /* 0x003fe2000f8e00ff */
[----:B------:R-:W-:Y:S02]  /*1950*/  UMOV UR9, UR44 ;  /* 0x0000002c00097c82 */ /* 0x000fe40008000000 */
[----:B------:R-:W-:-:S04]  /*1960*/  UISETP.NE.AND UP0, UPT, UR4, 0x4, UPT ;  /* 0x000000040400788c */ /* 0x000fc8000bf05270 */
[----:B------:R-:W-:Y:S02]  /*1970*/  USEL UR5, URZ, 0x1, UP0 ;  /* 0x000000013f057887 */ /* 0x000fe40008000000 */
[----:B------:R-:W-:Y:S02]  /*1980*/  USEL UR8, UR4, URZ, UP0 ;  /* 0x0000003f04087287 */ /* 0x000fe40008000000 */
[----:B------:R-:W-:-:S06]  /*1990*/  ULOP3.LUT UR5, UR47, UR5, URZ, 0x3c, !UPT ;  /* 0x000000052f057292 */ /* 0x000fcc000f8e3c3f */
[----:B------:R-:W-:-:S07]  /*19a0*/  IMAD.U32 R5, RZ, RZ, UR5 ;  /* 0x00000005ff057e24 */ /* 0x000fce000f8e00ff */
.L_x_27:
[----:B01----:R-:W-:Y:S05]  /*19b0*/  @!P0 BRA `(.L_x_21) ;  /* 0x0000000000048947 */ /* 0x003fea0003800000 */
[----:B------:R-:W-:Y:S01]  /*19c0*/  BPT.TRAP 0x1 ;  /* 0x000000040000795c */ /* 0x000fe20000300000 */
.L_x_21:
[----:B------:R-:W-:Y:S01]  /*19d0*/  ULEA UR4, UR8, UR43, 0x3 ;  /* 0x0000002b08047291 */ /* 0x000fe2000f8e183f */
[----:B------:R-:W-:-:S08]  /*19e0*/  SHF.L.U32 R3, R5, 0x1f, RZ ;  /* 0x0000001f05037819 */ /* 0x000fd000000006ff */
[----:B------:R0:W1:Y:S01]  /*19f0*/  SYNCS.PHASECHK.TRANS64.TRYWAIT P1, [UR4], R3 ;  /* 0x00000003ff0075a7 */ /* 0x0000620008020144 */
[----:B------:R-:W-:Y:S05]  /*1a00*/  @!P0 BRA `(.L_x_22) ;  /* 0x0000000000048947 */ /* 0x000fea0003800000 */
[----:B------:R-:W-:Y:S01]  /*1a10*/  BPT.TRAP 0x1 ;  /* 0x000000040000795c */ /* 0x000fe20000300000 */
.L_x_22:
[----:B-1----:R-:W-:Y:S05]  /*1a20*/  @P1 BRA `(.L_x_23) ;  /* 0x0000000000081947 */ /* 0x002fea0003800000 */
[----:B------:R-:W1:Y:S02]  /*1a30*/  SYNCS.PHASECHK.TRANS64.TRYWAIT P1, [UR4], R3 ;  /* 0x00000003ff0075a7 */ /* 0x000e640008020144 */
[----:B-1----:R-:W-:Y:S05]  /*1a40*/  @!P1 BRA `(.L_x_24) ;  /* 0x0000007c00f09947 */ /* 0x002fea0003800000 */
.L_x_23:
[----:B------:R-:W-:Y:S01]  /*1a50*/  ULEA UR4, UR8, UR11, 0x8 ;  /* 0x0000000b08047291 */ /* 0x000fe2000f8e403f */
[----:B------:R-:W-:Y:S01]  /*1a60*/  WARPGROUP.ARRIVE ;  /* 0x00000000000079c5 */ /* 0x000fe20000000000 */
[----:B------:R-:W-:Y:S01]  /*1a70*/  ULEA UR6, UR8, UR10, 0xa ;  /* 0x0000000a08067291 */ /* 0x000fe2000f8e503f */
[----:B------:R-:W-:Y:S01]  /*1a80*/  UMOV UR5, 0x80000020 ;  /* 0x8000002000057882 */ /* 0x000fe20000000000 */
[----:B------:R-:W-:-:S07]  /*1a90*/  UMOV UR7, 0x80000020 ;  /* 0x8000002000077882 */ /* 0x000fce0000000000 */
[----:B------:R-:W-:Y:S01]  /*1aa0*/  IGMMA.64x256x32.S8.S8 R24, gdesc[UR4], R24, gsb0 ;  /* 0x06600000041879f1 */ /* 0x000fe20008041018 */
        /* <DEDUP_REMOVED lines=9> */
[----:B------:R-:W-:Y:S01]  /*1b40*/  BPT.TRAP 0x1 ;  /* 0x000000040000795c */ /* 0x000fe20000300000 */
.L_x_25:
[----:B------:R-:W-:Y:S02]  /*1b50*/  UISETP.GT.U32.AND UP0, UPT, UR40, 0x1, UPT ;  /* 0x000000012800788c */ /* 0x000fe4000bf04070 */
[----:B------:R-:W-:-:S04]  /*1b60*/  ULEA UR4, UR9, UR43, 0x3 ;  /* 0x0000002b09047291 */ /* 0x000fc8000f8e183f */
[----:B------:R-:W-:Y:S01]  /*1b70*/  UIADD3 UR4, UR4, 0x20, URZ ;  /* 0x0000002004047890 */ /* 0x000fe2000fffe03f */
[----:B------:R-:W-:-:S03]  /*1b80*/  PLOP3.LUT P1, PT, PT, PT, UP0, 0x80, 0x0 ;  /* 0x000000000000781c */ /* 0x000fc60003f2f008 */
[----:B------:R-:W-:-:S09]  /*1b90*/  UPRMT UR4, URZ, 0x654, UR4 ;  /* 0x000006543f047896 */ /* 0x000fd20008000004 */
[----:B------:R-:W-:Y:S01]  /*1ba0*/  SYNCS.ARRIVE.TRANS64.RED.A1T0 RZ, [UR4], RZ ;  /* 0x000000ffffff79a7 */ /* 0x000fe20008100404 */
[----:B------:R-:W-:Y:S05]  /*1bb0*/  @P1 BRA `(.L_x_26) ;  /* 0x0000000000041947 */ /* 0x000fea0003800000 */
[----:B------:R-:W-:Y:S01]  /*1bc0*/  BPT.TRAP 0x1 ;  /* 0x000000040000795c */ /* 0x000fe20000300000 */
.L_x_26:
[----:B------:R-:W-:Y:S01]  /*1bd0*/  UIADD3 UR8, UR8, 0x1, URZ ;  /* 0x0000000108087890 */ /* 0x000fe2000fffe03f */
[C---:B------:R-:W-:Y:S01]  /*1be0*/  ISETP.GT.AND P1, PT, R0.reuse, 0x1, PT ;  /* 0x000000010000780c */ /* 0x040fe20003f24270 */
[----:B------:R-:W-:Y:S01]  /*1bf0*/  UIADD3 UR9, UR9, 0x1, URZ ;  /* 0x0000000109097890 */ /* 0x000fe2000fffe03f */
[----:B------:R-:W-:Y:S01]  /*1c00*/  VIADD R0, R0, 0xffffffff ;  /* 0xffffffff00007836 */ /* 0x000fe20000000000 */
[----:B------:R-:W-:Y:S02]  /*1c10*/  UISETP.NE.AND UP0, UPT, UR8, 0x4, UPT ;  /* 0x000000040800788c */ /* 0x000fe4000bf05270 */
[----:B------:R-:W-:Y:S02]  /*1c20*/  UISETP.NE.AND UP1, UPT, UR9, 0x4, UPT ;  /* 0x000000040900788c */ /* 0x000fe4000bf25270 */
[----:B------:R-:W-:Y:S02]  /*1c30*/  USEL UR4, URZ, 0x1, UP0 ;  /* 0x000000013f047887 */ /* 0x000fe40008000000 */
[----:B------:R-:W-:-:S02]  /*1c40*/  USEL UR8, UR8, URZ, UP0 ;  /* 0x0000003f08087287 */ /* 0x000fc40008000000 */
[----:B------:R-:W-:Y:S02]  /*1c50*/  USEL UR9, UR9, URZ, UP1 ;  /* 0x0000003f09097287 */ /* 0x000fe40008800000 */
[----:B------:R-:W-:Y:S01]  /*1c60*/  LOP3.LUT R5, R5, UR4, RZ, 0x3c, !PT ;  /* 0x0000000405057c12 */ /* 0x000fe2000f8e3cff */
[----:B------:R-:W-:Y:S09]  /*1c70*/  @P1 BRA `(.L_x_27) ;  /* 0xfffffffc004c1947 */ /* 0x000ff2000383ffff */
.L_x_20:
[----:B01----:R-:W0:Y:S01]  /*1c80*/  LDC R0, c[0x0][0x28c] ;  /* 0x0000a300ff007b82 */ /* 0x003e220000000800 */
[----:B------:R1:W-:Y:S01]  /*1c90*/  SYNCS.ARRIVE.TRANS64.A1T0 RZ, [R156+UR50], RZ ;  /* 0x000000ff9cff79a7 */ /* 0x0003e20008100032 */
[----:B0-----:R-:W-:-:S13]  /*1ca0*/  ISETP.GE.AND P1, PT, R0, 0x1, PT ;  /* 0x000000010000780c */ /* 0x001fda0003f26270 */
[----:B-1----:R-:W-:Y:S05]  /*1cb0*/  @!P1 BRA `(.L_x_28) ;  /* 0x0000000000309947 */ /* 0x002fea0003800000 */
[----:B------:R-:W-:Y:S05]  /*1cc0*/  @!P0 BRA `(.L_x_29) ;  /* 0x0000000000048947 */ /* 0x000fea0003800000 */
[----:B------:R-:W-:Y:S01]  /*1cd0*/  BPT.TRAP 0x1 ;  /* 0x000000040000795c */ /* 0x000fe20000300000 */
.L_x_29:
[----:B------:R-:W-:Y:S02]  /*1ce0*/  UIADD3 UR4, UR46, UR44, URZ ;  /* 0x0000002c2e047290 */ /* 0x000fe4000fffe03f */
[----:B------:R-:W-:Y:S02]  /*1cf0*/  UISETP.GT.U32.AND UP0, UPT, UR40, 0x1, UPT ;  /* 0x000000012800788c */ /* 0x000fe4000bf04070 */
[----:B------:R-:W-:-:S04]  /*1d00*/  USHF.L.U32 UR4, UR4, 0x3, URZ ;  /* 0x0000000304047899 */ /* 0x000fc8000800063f */
[----:B------:R-:W-:Y:S01]  /*1d10*/  ULOP3.LUT UR4, UR4, 0x18, URZ, 0xc0, !UPT ;  /* 0x0000001804047892 */ /* 0x000fe2000f8ec03f */
[----:B------:R-:W-:-:S03]  /*1d20*/  PLOP3.LUT P0, PT, PT, PT, UP0, 0x80, 0x0 ;  /* 0x000000000000781c */ /* 0x000fc60003f0f008 */
[----:B------:R-:W-:-:S04]  /*1d30*/  UIADD3 UR4, UR43, 0x20, UR4 ;  /* 0x000000202b047890 */ /* 0x000fc8000fffe004 */
[----:B------:R-:W-:-:S09]  /*1d40*/  UPRMT UR4, URZ, 0x654, UR4 ;  /* 0x000006543f047896 */ /* 0x000fd20008000004 */
[----:B------:R-:W-:Y:S01]  /*1d50*/  SYNCS.ARRIVE.TRANS64.RED.A1T0 RZ, [UR4], RZ ;  /* 0x000000ffffff79a7 */ /* 0x000fe20008100404 */
[----:B------:R-:W-:Y:S05]  /*1d60*/  @P0 BRA `(.L_x_28) ;  /* 0x0000000000040947 */ /* 0x000fea0003800000 */
[----:B------:R-:W-:Y:S01]  /*1d70*/  BPT.TRAP 0x1 ;  /* 0x000000040000795c */ /* 0x000fe20000300000 */
.L_x_28:
[----:B------:R-:W-:Y:S01]  /*1d80*/  SHF.L.U32 R0, R161, 0x1f, RZ ;  /* 0x0000001fa1007819 */ /* 0x000fe200000006ff */
[----:B------:R-:W-:Y:S01]  /*1d90*/  UIADD3 UR44, UR49, UR44, URZ ;  /* 0x0000002c312c7290 */ /* 0x000fe2000fffe03f */
[----:B------:R-:W0:Y:S01]  /*1da0*/  LDC R7, c[0x0][0x288] ;  /* 0x0000a200ff077b82 */ /* 0x000e220000000800 */
[----:B------:R-:W-:Y:S02]  /*1db0*/  IMAD.SHL.U32 R8, R154, 0x2, RZ ;  /* 0x000000029a087824 */ /* 0x000fe400078e00ff */
[----:B------:R-:W-:Y:S02]  /*1dc0*/  USHF.R.U32.HI UR4, URZ, 0x2, UR44 ;  /* 0x000000023f047899 */ /* 0x000fe4000801162c */
[----:B------:R-:W-:Y:S01]  /*1dd0*/  UISETP.GT.U32.AND UP0, UPT, UR44, 0x3, UPT ;  /* 0x000000032c00788c */ /* 0x000fe2000bf04070 */
[----:B------:R-:W-:Y:S01]  /*1de0*/  SHF.R.S32.HI R9, RZ, 0x1f, R8 ;  /* 0x0000001fff097819 */ /* 0x000fe20000011408 */
[----:B------:R-:W-:Y:S01]  /*1df0*/  ULOP3.LUT UR4, UR4, 0x1, URZ, 0xc0, !UPT ;  /* 0x0000000104047892 */ /* 0x000fe2000f8ec03f */
[----:B------:R-:W1:Y:S01]  /*1e00*/  SYNCS.PHASECHK.TRANS64.TRYWAIT P0, [R155+UR45+0x10], R0 ;  /* 0x000010009b0075a7 */ /* 0x000e62000800016d */
[----:B------:R-:W-:-:S02]  /*1e10*/  UISETP.LT.U32.AND UP0, UPT, UR49, 0x4, UP0 ;  /* 0x000000043100788c */ /* 0x000fc40008701070 */
[----:B------:R-:W-:Y:S02]  /*1e20*/  UISETP.NE.U32.AND UP1, UPT, UR4, 0x1, UPT ;  /* 0x000000010400788c */ /* 0x000fe4000bf25070 */
[----:B------:R-:W-:Y:S02]  /*1e30*/  USEL UR5, URZ, 0x1, !UP0 ;  /* 0x000000013f057887 */ /* 0x000fe4000c000000 */
[----:B------:R-:W-:Y:S02]  /*1e40*/  UISETP.GT.U32.AND UP1, UPT, UR49, 0x3, !UP1 ;  /* 0x000000033100788c */ /* 0x000fe4000cf24070 */
[----:B------:R-:W-:Y:S02]  /*1e50*/  ULOP3.LUT UR44, UR44, 0x3, URZ, 0xc0, !UPT ;  /* 0x000000032c2c7892 */ /* 0x000fe4000f8ec03f */
[----:B------:R-:W-:-:S04]  /*1e60*/  USEL UR4, URZ, 0x1, !UP1 ;  /* 0x000000013f047887 */ /* 0x000fc8000c800000 */
[----:B------:R-:W-:Y:S01]  /*1e70*/  ULOP3.LUT UR47, UR4, UR47, UR5, 0x96, !UPT ;  /* 0x0000002f042f7292 */ /* 0x000fe2000f8e9605 */
[----:B01----:R-:W-:Y:S11]  /*1e80*/  @!P0 BRA `(.L_x_30) ;  /* 0x0000007800f88947 */ /* 0x003ff60003800000 */
.L_x_316:
[----:B0-----:R-:W-:Y:S01]  /*1e90*/  IMAD.SHL.U32 R0, R19, 0x40, RZ ;  /* 0x0000004013007824 */ /* 0x001fe200078e00ff */
[----:B------:R-:W-:Y:S01]  /*1ea0*/  ULDC UR6, c[0x0][0x284] ;  /* 0x0000a10000067ab9 */ /* 0x000fe20000000800 */
[----:B------:R-:W-:Y:S01]  /*1eb0*/  IMAD.SHL.U32 R14, R18, 0x100, RZ ;  /* 0x00000100120e7824 */ /* 0x000fe200078e00ff */
[----:B------:R-:W-:Y:S01]  /*1ec0*/  SHF.R.S32.HI R162, RZ, 0x1f, R2 ;  /* 0x0000001fffa27819 */ /* 0x000fe20000011402 */
[----:B------:R-:W-:Y:S01]  /*1ed0*/  ULDC.64 UR4, c[0x0][0x5d0] ;  /* 0x0001740000047ab9 */ /* 0x000fe20000000a00 */
[----:B------:R-:W-:Y:S01]  /*1ee0*/  ISETP.GE.AND P0, PT, R0, UR6, PT ;  /* 0x0000000600007c0c */ /* 0x000fe2000bf06270 */
[----:B------:R-:W-:Y:S01]  /*1ef0*/  IMAD.WIDE.U32 R4, R2, UR4, R8 ;  /* 0x0000000402047c25 */ /* 0x000fe2000f8e0008 */
[----:B------:R-:W-:Y:S02]  /*1f00*/  SHF.R.S32.HI R15, RZ, 0x1f, R14 ;  /* 0x0000001fff0f7819 */ /* 0x000fe4000001140e */
[----:B------:R-:W-:Y:S01]  /*1f10*/  ISETP.GE.OR P0, PT, R14, R7, P0 ;  /* 0x000000070e00720c */ /* 0x000fe20000706670 */
[----:B------:R-:W-:Y:S01]  /*1f20*/  IMAD R3, R162, UR4, RZ ;  /* 0x00000004a2037c24 */ /* 0x000fe2000f8e02ff */
[----:B------:R-:W-:-:S03]  /*1f30*/  IADD3 R4, P1, R14, R4, RZ ;  /* 0x000000040e047210 */ /* 0x000fc60007f3e0ff */
[----:B------:R-:W-:-:S05]  /*1f40*/  IMAD R3, R2, UR5, R3 ;  /* 0x0000000502037c24 */ /* 0x000fca000f8e0203 */
[----:B------:R-:W-:-:S03]  /*1f50*/  IADD3.X R5, R15, R5, R3, P1, !PT ;  /* 0x000000050f057210 */ /* 0x000fc60000ffe403 */
[----:B------:R-:W-:Y:S05]  /*1f60*/  @P0 BRA `(.L_x_31) ;  /* 0x0000006000b00947 */ /* 0x000fea0003800000 */
[----:B------:R-:W0:Y:S01]  /*1f70*/  LDC.64 R12, c[0x0][0x5c8] ;  /* 0x00017200ff0c7b82 */ /* 0x000e220000000a00 */
[----:B------:R-:W-:Y:S01]  /*1f80*/  IMAD.WIDE R10, R19, 0x40, R152 ;  /* 0x00000040130a7825 */ /* 0x000fe200078e0298 */
[----:B------:R-:W-:Y:S01]  /*1f90*/  ULDC.64 UR4, c[0x0][0x5c0] ;  /* 0x0001700000047ab9 */ /* 0x000fe20000000a00 */
[----:B------:R-:W-:Y:S02]  /*1fa0*/  BSSY B0, `(.L_x_31) ;  /* 0x0000628000007945 */ /* 0x000fe40003800000 */
[----:B------:R-:W-:Y:S02]  /*1fb0*/  IMAD.IADD R163, R159, 0x1, -R0 ;  /* 0x000000019fa37824 */ /* 0x000fe400078e0a00 */
[-C--:B0-----:R-:W-:Y:S02]  /*1fc0*/  IMAD R3, R11, R12.reuse, RZ ;  /* 0x0000000c0b037224 */ /* 0x081fe400078e02ff */
[----:B------:R-:W-:-:S04]  /*1fd0*/  IMAD.WIDE.U32 R4, R10, R12, R4 ;  /* 0x0000000c0a047225 */ /* 0x000fc800078e0004 */
[----:B------:R-:W-:Y:S01]  /*1fe0*/  IMAD R3, R10, R13, R3 ;  /* 0x0000000d0a037224 */ /* 0x000fe200078e0203 */
[----:B------:R-:W-:-:S03]  /*1ff0*/  IADD3 R4, P0, R4, UR4, RZ ;  /* 0x0000000404047c10 */ /* 0x000fc6000ff1e0ff */
[----:B------:R-:W-:Y:S01]  /*2000*/  IMAD.IADD R3, R5, 0x1, R3 ;  /* 0x0000000105037824 */ /* 0x000fe200078e0203 */
[----:B------:R-:W-:-:S04]  /*2010*/  LEA R6, P1, R12, R4, 0x3 ;  /* 0x000000040c067211 */ /* 0x000fc800078218ff */
[----:B------:R-:W-:Y:S01]  /*2020*/  IADD3.X R5, R3, UR5, RZ, P0, !PT ;  /* 0x0000000503057c10 */ /* 0x000fe200087fe4ff */
[----:B------:R-:W-:Y:S01]  /*2030*/  IMAD R3, R154, -0x2, R7 ;  /* 0xfffffffe9a037824 */ /* 0x000fe200078e0207 */
[----:B-----5:R-:W-:Y:S02]  /*2040*/  ISETP.NE.AND P0, PT, R22, RZ, PT ;  /* 0x000000ff1600720c */ /* 0x020fe40003f05270 */
[----:B------:R-:W-:Y:S01]  /*2050*/  LEA.HI.X R7, R12, R5, R13, 0x3, P1 ;  /* 0x000000050c077211 */ /* 0x000fe200008f1c0d */
[----:B------:R-:W-:-:S10]  /*2060*/  IMAD.IADD R0, R3, 0x1, -R14 ;  /* 0x0000000103007824 */ /* 0x000fd400078e0a0e */
[----:B------:R-:W-:Y:S05]  /*2070*/  @!P0 BRA `(.L_x_32) ;  /* 0x0000004800608947 */ /* 0x000fea0003800000 */
[----:B------:R-:W0:Y:S01]  /*2080*/  LDC.64 R18, c[0x0][0x5b0] ;  /* 0x00016c00ff127b82 */ /* 0x000e220000000a00 */
[----:B------:R-:W-:Y:S01]  /*2090*/  ULDC.64 UR4, c[0x0][0x5b8] ;  /* 0x00016e0000047ab9 */ /* 0x000fe20000000a00 */
[----:B------:R-:W-:Y:S01]  /*20a0*/  ISETP.GE.AND P1, PT, R163, 0x1, PT ;  /* 0x00000001a300780c */ /* 0x000fe20003f26270 */
[----:B------:R-:W-:Y:S01]  /*20b0*/  IMAD.WIDE.U32 R8, R2, UR4, R8 ;  /* 0x0000000402087c25 */ /* 0x000fe2000f8e0008 */
[----:B------:R-:W-:Y:S02]  /*20c0*/  BSSY B1, `(.L_x_33) ;  /* 0x000000e000017945 */ /* 0x000fe40003800000 */
[----:B------:R-:W-:Y:S01]  /*20d0*/  ISETP.LT.OR P4, PT, R0, 0x1, !P1 ;  /* 0x000000010000780c */ /* 0x000fe20004f81670 */
[----:B------:R-:W-:Y:S01]  /*20e0*/  IMAD R3, R162, UR4, RZ ;  /* 0x00000004a2037c24 */ /* 0x000fe2000f8e02ff */
[----:B------:R-:W1:Y:S01]  /*20f0*/  LDC.64 R20, c[0x0][0x5a8] ;  /* 0x00016a00ff147b82 */ /* 0x000e620000000a00 */
[----:B------:R-:W-:Y:S02]  /*2100*/  IADD3 R8, P0, R14, R8, RZ ;  /* 0x000000080e087210 */ /* 0x000fe40007f1e0ff */
[----:B------:R-:W-:-:S05]  /*2110*/  IMAD R3, R2, UR5, R3 ;  /* 0x0000000502037c24 */ /* 0x000fca000f8e0203 */
[----:B------:R-:W-:Y:S01]  /*2120*/  IADD3.X R9, R15, R9, R3, P0, !PT ;  /* 0x000000090f097210 */ /* 0x000fe200007fe403 */
[-C--:B0-----:R-:W-:Y:S02]  /*2130*/  IMAD R12, R11, R18.reuse, RZ ;  /* 0x000000120b0c7224 */ /* 0x081fe400078e02ff */
[----:B------:R-:W-:-:S04]  /*2140*/  IMAD.WIDE.U32 R2, R10, R18, R8 ;  /* 0x000000120a027225 */ /* 0x000fc800078e0008 */
[----:B------:R-:W-:Y:S01]  /*2150*/  IMAD R15, R10, R19, R12 ;  /* 0x000000130a0f7224 */ /* 0x000fe200078e020c */
[----:B-1----:R-:W-:-:S04]  /*2160*/  IADD3 R2, P0, R2, R20, RZ ;  /* 0x0000001402027210 */ /* 0x002fc80007f1e0ff */
[----:B------:R-:W-:Y:S01]  /*2170*/  IADD3.X R3, R21, R3, R15, P0, !PT ;  /* 0x0000000315037210 */ /* 0x000fe200007fe40f */
[----:B------:R-:W-:Y:S08]  /*2180*/  @P4 BRA `(.L_x_34) ;  /* 0x0000000000044947 */ /* 0x000ff00003800000 */
[----:B------:R0:W5:Y:S02]  /*2190*/  LDG.E.U8 R160, desc[UR38][R2.64] ;  /* 0x0000002602a07981 */ /* 0x000164000c1e1100 */
.L_x_34:
[----:B------:R-:W-:Y:S05]  /*21a0*/  BSYNC B1 ;  /* 0x0000000000017941 */ /* 0x000fea0003800000 */
.L_x_33:
[C---:B------:R-:W-:Y:S01]  /*21b0*/  SHF.L.U64.HI R13, R18.reuse, 0x3, R19 ;  /* 0x00000003120d7819 */ /* 0x040fe20000010213 */
[----:B------:R-:W-:Y:S01]  /*21c0*/  IMAD.SHL.U32 R12, R18, 0x8, RZ ;  /* 0x00000008120c7824 */ /* 0x000fe200078e00ff */
[----:B-----5:R-:W-:Y:S01]  /*21d0*/  LOP3.LUT R11, R160, 0xffff, RZ, 0xc0, !PT ;  /* 0x0000ffffa00b7812 */ /* 0x020fe200078ec0ff */
[----:B------:R-:W-:Y:S01]  /*21e0*/  BSSY B1, `(.L_x_35) ;  /* 0x0000013000017945 */ /* 0x000fe20003800000 */
[----:B------:R-:W-:Y:S01]  /*21f0*/  ISETP.GE.AND P0, PT, R163, 0x9, PT ;  /* 0x00000009a300780c */ /* 0x000fe20003f06270 */
[----:B------:R-:W-:Y:S01]  /*2200*/  IMAD.WIDE.U32 R12, R10, R18, R12 ;  /* 0x000000120a0c7225 */ /* 0x000fe200078e000c */
[----:B------:R-:W-:Y:S02]  /*2210*/  PRMT R11, R11, 0x8880, RZ ;  /* 0x000088800b0b7816 */ /* 0x000fe400000000ff */
[----:B------:R-:W-:Y:S01]  /*2220*/  ISETP.LT.OR P5, PT, R0, 0x2, !P0 ;  /* 0x000000020000780c */ /* 0x000fe200047a1670 */
[----:B------:R-:W-:Y:S01]  /*2230*/  IMAD.IADD R13, R15, 0x1, R13 ;  /* 0x000000010f0d7824 */ /* 0x000fe200078e020d */
[----:B------:R-:W-:Y:S01]  /*2240*/  IADD3 R8, P2, P3, R8, R20, R12 ;  /* 0x0000001408087210 */ /* 0x000fe20007b5e00c */
[----:B------:R-:W-:Y:S01]  /*2250*/  IMAD R10, R11, R22, RZ ;  /* 0x000000160b0a7224 */ /* 0x000fe200078e02ff */
[----:B------:R-:W-:-:S02]  /*2260*/  ISETP.LT.OR P6, PT, R0, 0x9, !P1 ;  /* 0x000000090000780c */ /* 0x000fc40004fc1670 */
[----:B------:R-:W-:Y:S01]  /*2270*/  IADD3.X R9, R9, R21, R13, P2, P3 ;  /* 0x0000001509097210 */ /* 0x000fe200017e640d */
[----:B------:R-:W-:Y:S01]  /*2280*/  @!P4 IMAD R11, R24, R23, R10 ;  /* 0x00000017180bc224 */ /* 0x000fe200078e020a */
[C---:B------:R-:W-:Y:S02]  /*2290*/  ISETP.LT.OR P3, PT, R0.reuse, 0x2, !P1 ;  /* 0x000000020000780c */ /* 0x040fe40004f61670 */
[C---:B------:R-:W-:Y:S02]  /*22a0*/  ISETP.LT.OR P2, PT, R0.reuse, 0xa, !P1 ;  /* 0x0000000a0000780c */ /* 0x040fe40004f41670 */
[----:B------:R1:W-:Y:S01]  /*22b0*/  @!P4 STG.E.U8 desc[UR38][R4.64], R11 ;  /* 0x0000000b0400c986 */ /* 0x0003e2000c101126 */
[----:B------:R-:W-:-:S08]  /*22c0*/  ISETP.LT.OR P4, PT, R0, 0x1, !P0 ;  /* 0x000000010000780c */ /* 0x000fd00004781670 */
[----:B------:R-:W-:Y:S05]  /*22d0*/  @P3 BRA `(.L_x_36) ;  /* 0x00000000000c3947 */ /* 0x000fea0003800000 */
[----:B------:R-:W1:Y:S02]  /*22e0*/  LDG.E.U8 R160, desc[UR38][R2.64+0x1] ;  /* 0x0000012602a07981 */ /* 0x000e64000c1e1100 */
[----:B-1----:R-:W-:-:S05]  /*22f0*/  PRMT R11, R160, 0x8880, RZ ;  /* 0x00008880a00b7816 */ /* 0x002fca00000000ff */
[----:B------:R-:W-:-:S07]  /*2300*/  IMAD R10, R11, R22, RZ ;  /* 0x000000160b0a7224 */ /* 0x000fce00078e02ff */
.L_x_36:
[----:B------:R-:W-:Y:S05]  /*2310*/  BSYNC B1 ;  /* 0x0000000000017941 */ /* 0x000fea0003800000 */
.L_x_35:
[----:B------:R-:W-:Y:S01]  /*2320*/  @!P3 IMAD R25, R25, R23, R10 ;  /* 0x000000171919b224 */ /* 0x000fe200078e020a */
[----:B------:R-:W-:Y:S04]  /*2330*/  BSSY B1, `(.L_x_37) ;  /* 0x0000006000017945 */ /* 0x000fe80003800000 */
[----:B------:R2:W-:Y:S01]  /*2340*/  @!P3 STG.E.U8 desc[UR38][R4.64+0x1], R25 ;  /* 0x000001190400b986 */ /* 0x0005e2000c101126 */
[----:B------:R-:W-:Y:S05]  /*2350*/  @P4 BRA `(.L_x_38) ;  /* 0x00000000000c4947 */ /* 0x000fea0003800000 */
[----:B------:R-:W1:Y:S02]  /*2360*/  LDG.E.U8 R160, desc[UR38][R8.64] ;  /* 0x0000002608a07981 */ /* 0x000e64000c1e1100 */
[----:B-1----:R-:W-:-:S05]  /*2370*/  PRMT R11, R160, 0x8880, RZ ;  /* 0x00008880a00b7816 */ /* 0x002fca00000000ff */
[----:B------:R-:W-:-:S07]  /*2380*/  IMAD R10, R11, R22, RZ ;  /* 0x000000160b0a7224 */ /* 0x000fce00078e02ff */
.L_x_38:
[----:B------:R-:W-:Y:S05]  /*2390*/  BSYNC B1 ;  /* 0x0000000000017941 */ /* 0x000fea0003800000 */
.L_x_37:
[----:B-1----:R-:W-:Y:S01]  /*23a0*/  @!P4 IMAD R11, R26, R23, R10 ;  /* 0x000000171a0bc224 */ /* 0x002fe200078e020a */
[----:B------:R-:W-:Y:S04]  /*23b0*/  BSSY B1, `(.L_x_39) ;  /* 0x0000006000017945 */ /* 0x000fe80003800000 */
[----:B------:R1:W-:Y:S01]  /*23c0*/  @!P4 STG.E.U8 desc[UR38][R6.64], R11 ;  /* 0x0000000b0600c986 */ /* 0x0003e2000c101126 */
[----:B------:R-:W-:Y:S05]  /*23d0*/  @P5 BRA `(.L_x_40) ;  /* 0x00000000000c5947 */ /* 0x000fea0003800000 */
[----:B------:R-:W1:Y:S02]  /*23e0*/  LDG.E.U8 R160, desc[UR38][R8.64+0x1] ;  /* 0x0000012608a07981 */ /* 0x000e64000c1e1100 */
[----:B-1----:R-:W-:-:S05]  /*23f0*/  PRMT R11, R160, 0x8880, RZ ;  /* 0x00008880a00b7816 */ /* 0x002fca00000000ff */
[----:B------:R-:W-:-:S07]  /*2400*/  IMAD R10, R11, R22, RZ ;  /* 0x000000160b0a7224 */ /* 0x000fce00078e02ff */
.L_x_40:
[----:B------:R-:W-:Y:S05]  /*2410*/  BSYNC B1 ;  /* 0x0000000000017941 */ /* 0x000fea0003800000 */
.L_x_39:
[----:B------:R-:W-:Y:S01]  /*2420*/  @!P5 IMAD R27, R27, R23, R10 ;  /* 0x000000171b1bd224 */ /* 0x000fe200078e020a */
[----:B------:R-:W-:Y:S04]  /*2430*/  BSSY B1, `(.L_x_41) ;  /* 0x0000006000017945 */ /* 0x000fe80003800000 */
[----:B------:R3:W-:Y:S01]  /*2440*/  @!P5 STG.E.U8 desc[UR38][R6.64+0x1], R27 ;  /* 0x0000011b0600d986 */ /* 0x0007e2000c101126 */
[----:B------:R-:W-:Y:S05]  /*2450*/  @P6 BRA `(.L_x_42) ;  /* 0x00000000000c6947 */ /* 0x000fea0003800000 */
[----:B------:R-:W1:Y:S02]  /*2460*/  LDG.E.U8 R160, desc[UR38][R2.64+0x8] ;  /* 0x0000082602a07981 */ /* 0x000e64000c1e1100 */
[----:B-1----:R-:W-:-:S05]  /*2470*/  PRMT R11, R160, 0x8880, RZ ;  /* 0x00008880a00b7816 */ /* 0x002fca00000000ff */
[----:B------:R-:W-:-:S07]  /*2480*/  IMAD R10, R11, R22, RZ ;  /* 0x000000160b0a7224 */ /* 0x000fce00078e02ff */
.L_x_42:
[----:B------:R-:W-:Y:S05]  /*2490*/  BSYNC B1 ;  /* 0x0000000000017941 */ /* 0x000fea0003800000 */
.L_x_41:
[----:B-1----:R-:W-:Y:S01]  /*24a0*/  @!P6 IMAD R11, R28, R23, R10 ;  /* 0x000000171c0be224 */ /* 0x002fe200078e020a */
[----:B------:R-:W-:Y:S04]  /*24b0*/  BSSY B1, `(.L_x_43) ;  /* 0x0000006000017945 */ /* 0x000fe80003800000 */
[----:B------:R1:W-:Y:S01]  /*24c0*/  @!P6 STG.E.U8 desc[UR38][R4.64+0x8], R11 ;  /* 0x0000080b0400e986 */ /* 0x0003e2000c101126 */
[----:B------:R-:W-:Y:S05]  /*24d0*/  @P2 BRA `(.L_x_44) ;  /* 0x00000000000c2947 */ /* 0x000fea0003800000 */
[----:B------:R-:W1:Y:S02]  /*24e0*/  LDG.E.U8 R160, desc[UR38][R2.64+0x9] ;  /* 0x0000092602a07981 */ /* 0x000e64000c1e1100 */
[----:B-1----:R-:W-:-:S05]  /*24f0*/  PRMT R11, R160, 0x8880, RZ ;  /* 0x00008880a00b7816 */ /* 0x002fca00000000ff */
[----:B------:R-:W-:-:S07]  /*2500*/  IMAD R10, R11, R22, RZ ;  /* 0x000000160b0a7224 */ /* 0x000fce00078e02ff */
.L_x_44:
[----:B------:R-:W-:Y:S05]  /*2510*/  BSYNC B1 ;  /* 0x0000000000017941 */ /* 0x000fea0003800000 */
.L_x_43:
[C---:B------:R-:W-:Y:S01]  /*2520*/  ISETP.LT.OR P4, PT, R0.reuse, 0x9, !P0 ;  /* 0x000000090000780c */ /* 0x040fe20004781670 */
[----:B------:R-:W-:Y:S01]  /*2530*/  @!P2 IMAD R29, R29, R23, R10 ;  /* 0x000000171d1da224 */ /* 0x000fe200078e020a */
[----:B------:R-:W-:Y:S01]  /*2540*/  BSSY B1, `(.L_x_45) ;  /* 0x000000a000017945 */ /* 0x000fe20003800000 */
[C---:B------:R-:W-:Y:S02]  /*2550*/  ISETP.LT.OR P3, PT, R0.reuse, 0xa, !P0 ;  /* 0x0000000a0000780c */ /* 0x040fe40004761670 */
[C---:B------:R-:W-:Y:S01]  /*2560*/  ISETP.LT.OR P5, PT, R0.reuse, 0x11, !P1 ;  /* 0x000000110000780c */ /* 0x040fe20004fa1670 */
[----:B------:R4:W-:Y:S01]  /*2570*/  @!P2 STG.E.U8 desc[UR38][R4.64+0x9], R29 ;  /* 0x0000091d0400a986 */ /* 0x0009e2000c101126 */
[C---:B------:R-:W-:Y:S02]  /*2580*/  ISETP.LT.OR P6, PT, R0.reuse, 0x12, !P1 ;  /* 0x000000120000780c */ /* 0x040fe40004fc1670 */
[----:B------:R-:W-:-:S04]  /*2590*/  ISETP.LT.OR P2, PT, R0, 0x11, !P0 ;  /* 0x000000110000780c */ /* 0x000fc80004741670 */
[----:B------:R-:W-:Y:S09]  /*25a0*/  @P4 BRA `(.L_x_46) ;  /* 0x00000000000c4947 */ /* 0x000ff20003800000 */
[----:B------:R-:W1:Y:S02]  /*25b0*/  LDG.E.U8 R160, desc[UR38][R8.64+0x8] ;  /* 0x0000082608a07981 */ /* 0x000e64000c1e1100 */
[----:B-1----:R-:W-:-:S05]  /*25c0*/  PRMT R11, R160, 0x8880, RZ ;  /* 0x00008880a00b7816 */ /* 0x002fca00000000ff */
[----:B------:R-:W-:-:S07]  /*25d0*/  IMAD R10, R11, R22, RZ ;  /* 0x000000160b0a7224 */ /* 0x000fce00078e02ff */
.L_x_46:
[----:B------:R-:W-:Y:S05]  /*25e0*/  BSYNC B1 ;  /* 0x0000000000017941 */ /* 0x000fea0003800000 */
.L_x_45:
[----:B-1----:R-:W-:Y:S01]  /*25f0*/  @!P4 IMAD R11, R30, R23, R10 ;  /* 0x000000171e0bc224 */ /* 0x002fe200078e020a */
[----:B------:R-:W-:Y:S04]  /*2600*/  BSSY B1, `(.L_x_47) ;  /* 0x0000006000017945 */ /* 0x000fe80003800000 */
[----:B------:R1:W-:Y:S01]  /*2610*/  @!P4 STG.E.U8 desc[UR38][R6.64+0x8], R11 ;  /* 0x0000080b0600c986 */ /* 0x0003e2000c101126 */
[----:B------:R-:W-:Y:S05]  /*2620*/  @P3 BRA `(.L_x_48) ;  /* 0x00000000000c3947 */ /* 0x000fea0003800000 */
[----:B------:R-:W1:Y:S02]  /*2630*/  LDG.E.U8 R160, desc[UR38][R8.64+0x9] ;  /* 0x0000092608a07981 */ /* 0x000e64000c1e1100 */
[----:B-1----:R-:W-:-:S05]  /*2640*/  PRMT R11, R160, 0x8880, RZ ;  /* 0x00008880a00b7816 */ /* 0x002fca00000000ff */
[----:B------:R-:W-:-:S07]  /*2650*/  IMAD R10, R11, R22, RZ ;  /* 0x000000160b0a7224 */ /* 0x000fce00078e02ff */
.L_x_48:
[----:B------:R-:W-:Y:S05]  /*2660*/  BSYNC B1 ;  /* 0x0000000000017941 */ /* 0x000fea0003800000 */
.L_x_47:
[----:B------:R-:W-:Y:S01]  /*2670*/  @!P3 IMAD R31, R31, R23, R10 ;  /* 0x000000171f1fb224 */ /* 0x000fe200078e020a */
[----:B------:R-:W-:Y:S04]  /*2680*/  BSSY B1, `(.L_x_49) ;  /* 0x0000006000017945 */ /* 0x000fe80003800000 */
[----:B------:R0:W-:Y:S01]  /*2690*/  @!P3 STG.E.U8 desc[UR38][R6.64+0x9], R31 ;  /* 0x0000091f0600b986 */ /* 0x0001e2000c101126 */
[----:B------:R-:W-:Y:S05]  /*26a0*/  @P5 BRA `(.L_x_50) ;  /* 0x00000000000c5947 */ /* 0x000fea0003800000 */
[----:B------:R-:W1:Y:S02]  /*26b0*/  LDG.E.U8 R160, desc[UR38][R2.64+0x10] ;  /* 0x0000102602a07981 */ /* 0x000e64000c1e1100 */
[----:B-1----:R-:W-:-:S05]  /*26c0*/  PRMT R11, R160, 0x8880, RZ ;  /* 0x00008880a00b7816 */ /* 0x002fca00000000ff */
[----:B------:R-:W-:-:S07]  /*26d0*/  IMAD R10, R11, R22, RZ ;  /* 0x000000160b0a7224 */ /* 0x000fce00078e02ff */
.L_x_50:
[----:B------:R-:W-:Y:S05]  /*26e0*/  BSYNC B1 ;  /* 0x0000000000017941 */ /* 0x000fea0003800000 */
.L_x_49:
[----:B-1----:R-:W-:Y:S01]  /*26f0*/  @!P5 IMAD R11, R32, R23, R10 ;  /* 0x00000017200bd224 */ /* 0x002fe200078e020a */
[----:B------:R-:W-:Y:S04]  /*2700*/  BSSY B1, `(.L_x_51) ;  /* 0x0000006000017945 */ /* 0x000fe80003800000 */
[----:B------:R1:W-:Y:S01]  /*2710*/  @!P5 STG.E.U8 desc[UR38][R4.64+0x10], R11 ;  /* 0x0000100b0400d986 */ /* 0x0003e2000c101126 */
[----:B------:R-:W-:Y:S05]  /*2720*/  @P6 BRA `(.L_x_52) ;  /* 0x00000000000c6947 */ /* 0x000fea0003800000 */
[----:B------:R-:W1:Y:S02]  /*2730*/  LDG.E.U8 R160, desc[UR38][R2.64+0x11] ;  /* 0x0000112602a07981 */ /* 0x000e64000c1e1100 */
[----:B-1----:R-:W-:-:S05]  /*2740*/  PRMT R11, R160, 0x8880, RZ ;  /* 0x00008880a00b7816 */ /* 0x002fca00000000ff */
[----:B------:R-:W-:-:S07]  /*2750*/  IMAD R10, R11, R22, RZ ;  /* 0x000000160b0a7224 */ /* 0x000fce00078e02ff */
.L_x_52:
[----:B------:R-:W-:Y:S05]  /*2760*/  BSYNC B1 ;  /* 0x0000000000017941 */ /* 0x000fea0003800000 */
.L_x_51:
[----:B------:R-:W-:Y:S01]  /*2770*/  @!P6 IMAD R33, R33, R23, R10 ;  /* 0x000000172121e224 */ /* 0x000fe200078e020a */
[----:B------:R-:W-:Y:S04]  /*2780*/  BSSY B1, `(.L_x_53) ;  /* 0x0000006000017945 */ /* 0x000fe80003800000 */
[----:B------:R0:W-:Y:S01]  /*2790*/  @!P6 STG.E.U8 desc[UR38][R4.64+0x11], R33 ;  /* 0x000011210400e986 */ /* 0x0001e2000c101126 */
[----:B------:R-:W-:Y:S05]  /*27a0*/  @P2 BRA `(.L_x_54) ;  /* 0x00000000000c2947 */ /* 0x000fea0003800000 */
[----:B------:R-:W1:Y:S02]  /*27b0*/  LDG.E.U8 R160, desc[UR38][R8.64+0x10] ;  /* 0x0000102608a07981 */ /* 0x000e64000c1e1100 */
[----:B-1----:R-:W-:-:S05]  /*27c0*/  PRMT R11, R160, 0x8880, RZ ;  /* 0x00008880a00b7816 */ /* 0x002fca00000000ff */
[----:B------:R-:W-:-:S07]  /*27d0*/  IMAD R10, R11, R22, RZ ;  /* 0x000000160b0a7224 */ /* 0x000fce00078e02ff */
.L_x_54:
[----:B------:R-:W-:Y:S05]  /*27e0*/  BSYNC B1 ;  /* 0x0000000000017941 */ /* 0x000fea0003800000 */
.L_x_53:
[----:B------:R-:W-:Y:S01]  /*27f0*/  ISETP.LT.OR P4, PT, R0, 0x12, !P0 ;  /* 0x000000120000780c */ /* 0x000fe20004781670 */
[----:B-1----:R-:W-:Y:S01]  /*2800*/  @!P2 IMAD R11, R34, R23, R10 ;  /* 0x00000017220ba224 */ /* 0x002fe200078e020a */
        /* <DEDUP_REMOVED lines=10> */
.L_x_56:
[----:B------:R-:W-:Y:S05]  /*28b0*/  BSYNC B1 ;  /* 0x0000000000017941 */ /* 0x000fea0003800000 */
.L_x_55:
[----:B------:R-:W-:Y:S01]  /*28c0*/  @!P4 IMAD R35, R35, R23, R10 ;  /* 0x000000172323c224 */ /* 0x000fe200078e020a */
[----:B------:R-:W-:Y:S04]  /*28d0*/  BSSY B1, `(.L_x_57) ;  /* 0x0000006000017945 */ /* 0x000fe80003800000 */
[----:B------:R0:W-:Y:S01]  /*28e0*/  @!P4 STG.E.U8 desc[UR38][R6.64+0x11], R35 ;  /* 0x000011230600c986 */ /* 0x0001e2000c101126 */
[----:B------:R-:W-:Y:S05]  /*28f0*/  @P3 BRA `(.L_x_58) ;  /* 0x00000000000c3947 */ /* 0x000fea0003800000 */
[----:B------:R-:W1:Y:S02]  /*2900*/  LDG.E.U8 R160, desc[UR38][R2.64+0x18] ;  /* 0x0000182602a07981 */ /* 0x000e64000c1e1100 */
[----:B-1----:R-:W-:-:S05]  /*2910*/  PRMT R11, R160, 0x8880, RZ ;  /* 0x00008880a00b7816 */ /* 0x002fca00000000ff */
[----:B------:R-:W-:-:S07]  /*2920*/  IMAD R10, R11, R22, RZ ;  /* 0x000000160b0a7224 */ /* 0x000fce00078e02ff */
.L_x_58:
[----:B------:R-:W-:Y:S05]  /*2930*/  BSYNC B1 ;  /* 0x0000000000017941 */ /* 0x000fea0003800000 */
.L_x_57:
[----:B-1----:R-:W-:Y:S01]  /*2940*/  @!P3 IMAD R11, R36, R23, R10 ;  /* 0x00000017240bb224 */ /* 0x002fe200078e020a */
[----:B------:R-:W-:Y:S04]  /*2950*/  BSSY B1, `(.L_x_59) ;  /* 0x0000006000017945 */ /* 0x000fe80003800000 */
[----:B------:R1:W-:Y:S01]  /*2960*/  @!P3 STG.E.U8 desc[UR38][R4.64+0x18], R11 ;  /* 0x0000180b0400b986 */ /* 0x0003e2000c101126 */
[----:B------:R-:W-:Y:S05]  /*2970*/  @P5 BRA `(.L_x_60) ;  /* 0x00000000000c5947 */ /* 0x000fea0003800000 */
[----:B------:R-:W1:Y:S02]  /*2980*/  LDG.E.U8 R160, desc[UR38][R2.64+0x19] ;  /* 0x0000192602a07981 */ /* 0x000e64000c1e1100 */
[----:B-1----:R-:W-:-:S05]  /*2990*/  PRMT R11, R160, 0x8880, RZ ;  /* 0x00008880a00b7816 */ /* 0x002fca00000000ff */
[----:B------:R-:W-:-:S07]  /*29a0*/  IMAD R10, R11, R22, RZ ;  /* 0x000000160b0a7224 */ /* 0x000fce00078e02ff */
.L_x_60:
[----:B------:R-:W-:Y:S05]  /*29b0*/  BSYNC B1 ;  /* 0x0000000000017941 */ /* 0x000fea0003800000 */
.L_x_59:
[----:B------:R-:W-:Y:S01]  /*29c0*/  @!P5 IMAD R37, R37, R23, R10 ;  /* 0x000000172525d224 */ /* 0x000fe200078e020a */
[----:B------:R-:W-:Y:S04]  /*29d0*/  BSSY B1, `(.L_x_61) ;  /* 0x0000006000017945 */ /* 0x000fe80003800000 */
[----:B------:R0:W-:Y:S01]  /*29e0*/  @!P5 STG.E.U8 desc[UR38][R4.64+0x19], R37 ;  /* 0x000019250400d986 */ /* 0x0001e2000c101126 */
[----:B------:R-:W-:Y:S05]  /*29f0*/  @P6 BRA `(.L_x_62) ;  /* 0x00000000000c6947 */ /* 0x000fea0003800000 */
[----:B------:R-:W1:Y:S02]  /*2a00*/  LDG.E.U8 R160, desc[UR38][R8.64+0x18] ;  /* 0x0000182608a07981 */ /* 0x000e64000c1e1100 */
[----:B-1----:R-:W-:-:S05]  /*2a10*/  PRMT R11, R160, 0x8880, RZ ;  /* 0x00008880a00b7816 */ /* 0x002fca00000000ff */
[----:B------:R-:W-:-:S07]  /*2a20*/  IMAD R10, R11, R22, RZ ;  /* 0x000000160b0a7224 */ /* 0x000fce00078e02ff */
.L_x_62:
[----:B------:R-:W-:Y:S05]  /*2a30*/  BSYNC B1 ;  /* 0x0000000000017941 */ /* 0x000fea0003800000 */
.L_x_61:
[----:B-1----:R-:W-:Y:S01]  /*2a40*/  @!P6 IMAD R11, R38, R23, R10 ;  /* 0x00000017260be224 */ /* 0x002fe200078e020a */
[----:B------:R-:W-:Y:S04]  /*2a50*/  BSSY B1, `(.L_x_63) ;  /* 0x0000006000017945 */ /* 0x000fe80003800000 */
[----:B------:R1:W-:Y:S01]  /*2a60*/  @!P6 STG.E.U8 desc[UR38][R6.64+0x18], R11 ;  /* 0x0000180b0600e986 */ /* 0x0003e2000c101126 */
[----:B------:R-:W-:Y:S05]  /*2a70*/  @P2 BRA `(.L_x_64) ;  /* 0x00000000000c2947 */ /* 0x000fea0003800000 */
[----:B------:R-:W1:Y:S02]  /*2a80*/  LDG.E.U8 R160, desc[UR38][R8.64+0x19] ;  /* 0x0000192608a07981 */ /* 0x000e64000c1e1100 */
[----:B-1----:R-:W-:-:S05]  /*2a90*/  PRMT R11, R160, 0x8880, RZ ;  /* 0x00008880a00b7816 */ /* 0x002fca00000000ff */
[----:B------:R-:W-:-:S07]  /*2aa0*/  IMAD R10, R11, R22, RZ ;  /* 0x000000160b0a7224 */ /* 0x000fce00078e02ff */
.L_x_64:
[----:B------:R-:W-:Y:S05]  /*2ab0*/  BSYNC B1 ;  /* 0x0000000000017941 */ /* 0x000fea0003800000 */
.L_x_63:
        /* <DEDUP_REMOVED lines=12> */
.L_x_66:
[----:B------:R-:W-:Y:S05]  /*2b80*/  BSYNC B1 ;  /* 0x0000000000017941 */ /* 0x000fea0003800000 */
.L_x_65:
[----:B-1----:R-:W-:Y:S01]  /*2b90*/  @!P4 IMAD R11, R40, R23, R10 ;  /* 0x00000017280bc224 */ /* 0x002fe200078e020a */
[----:B------:R-:W-:Y:S04]  /*2ba0*/  BSSY B1, `(.L_x_67) ;  /* 0x0000006000017945 */ /* 0x000fe80003800000 */
[----:B------:R1:W-:Y:S01]  /*2bb0*/  @!P4 STG.E.U8 desc[UR38][R4.64+0x20], R11 ;  /* 0x0000200b0400c986 */ /* 0x0003e2000c101126 */
[----:B------:R-:W-:Y:S05]  /*2bc0*/  @P3 BRA `(.L_x_68) ;  /* 0x00000000000c3947 */ /* 0x000fea0003800000 */
[----:B------:R-:W1:Y:S02]  /*2bd0*/  LDG.E.U8 R160, desc[UR38][R2.64+0x21] ;  /* 0x0000212602a07981 */ /* 0x000e64000c1e1100 */
[----:B-1----:R-:W-:-:S05]  /*2be0*/  PRMT R11, R160, 0x8880, RZ ;  /* 0x00008880a00b7816 */ /* 0x002fca00000000ff */
[----:B------:R-:W-:-:S07]  /*2bf0*/  IMAD R10, R11, R22, RZ ;  /* 0x000000160b0a7224 */ /* 0x000fce00078e02ff */
.L_x_68:
[----:B------:R-:W-:Y:S05]  /*2c00*/  BSYNC B1 ;  /* 0x0000000000017941 */ /* 0x000fea0003800000 */
.L_x_67:
[----:B------:R-:W-:Y:S01]  /*2c10*/  @!P3 IMAD R41, R41, R23, R10 ;  /* 0x000000172929b224 */ /* 0x000fe200078e020a */
[----:B------:R-:W-:Y:S04]  /*2c20*/  BSSY B1, `(.L_x_69) ;  /* 0x0000006000017945 */ /* 0x000fe80003800000 */
[----:B------:R0:W-:Y:S01]  /*2c30*/  @!P3 STG.E.U8 desc[UR38][R4.64+0x21], R41 ;  /* 0x000021290400b986 */ /* 0x0001e2000c101126 */
[----:B------:R-:W-:Y:S05]  /*2c40*/  @P5 BRA `(.L_x_70) ;  /* 0x00000000000c5947 */ /* 0x000fea0003800000 */
[----:B------:R-:W1:Y:S02]  /*2c50*/  LDG.E.U8 R160, desc[UR38][R8.64+0x20] ;  /* 0x0000202608a07981 */ /* 0x000e64000c1e1100 */
[----:B-1----:R-:W-:-:S05]  /*2c60*/  PRMT R11, R160, 0x8880, RZ ;  /* 0x00008880a00b7816 */ /* 0x002fca00000000ff */
[----:B------:R-:W-:-:S07]  /*2c70*/  IMAD R10, R11, R22, RZ ;  /* 0x000000160b0a7224 */ /* 0x000fce00078e02ff */
.L_x_70:
[----:B------:R-:W-:Y:S05]  /*2c80*/  BSYNC B1 ;  /* 0x0000000000017941 */ /* 0x000fea0003800000 */
.L_x_69:
[----:B-1----:R-:W-:Y:S01]  /*2c90*/  @!P5 IMAD R11, R42, R23, R10 ;  /* 0x000000172a0bd224 */ /* 0x002fe200078e020a */
[----:B------:R-:W-:Y:S04]  /*2ca0*/  BSSY B1, `(.L_x_71) ;  /* 0x0000006000017945 */ /* 0x000fe80003800000 */
[----:B------:R1:W-:Y:S01]  /*2cb0*/  @!P5 STG.E.U8 desc[UR38][R6.64+0x20], R11 ;  /* 0x0000200b0600d986 */ /* 0x0003e2000c101126 */
[----:B------:R-:W-:Y:S05]  /*2cc0*/  @P6 BRA `(.L_x_72) ;  /* 0x00000000000c6947 */ /* 0x000fea0003800000 */
[----:B------:R-:W1:Y:S02]  /*2cd0*/  LDG.E.U8 R160, desc[UR38][R8.64+0x21] ;  /* 0x0000212608a07981 */ /* 0x000e64000c1e1100 */
[----:B-1----:R-:W-:-:S05]  /*2ce0*/  PRMT R11, R160, 0x8880, RZ ;  /* 0x00008880a00b7816 */ /* 0x002fca00000000ff */
[----:B------:R-:W-:-:S07]  /*2cf0*/  IMAD R10, R11, R22, RZ ;  /* 0x000000160b0a7224 */ /* 0x000fce00078e02ff */
.L_x_72:
[----:B------:R-:W-:Y:S05]  /*2d00*/  BSYNC B1 ;  /* 0x0000000000017941 */ /* 0x000fea0003800000 */
.L_x_71:
[----:B------:R-:W-:Y:S01]  /*2d10*/  @!P6 IMAD R43, R43, R23, R10 ;  /* 0x000000172b2be224 */ /* 0x000fe200078e020a */
[----:B------:R-:W-:Y:S04]  /*2d20*/  BSSY B1, `(.L_x_73) ;  /* 0x0000006000017945 */ /* 0x000fe80003800000 */
[----:B------:R0:W-:Y:S01]  /*2d30*/  @!P6 STG.E.U8 desc[UR38][R6.64+0x21], R43 ;  /* 0x0000212b0600e986 */ /* 0x0001e2000c101126 */
[----:B------:R-:W-:Y:S05]  /*2d40*/  @P2 BRA `(.L_x_74) ;  /* 0x00000000000c2947 */ /* 0x000fea0003800000 */
[----:B------:R-:W1:Y:S02]  /*2d50*/  LDG.E.U8 R160, desc[UR38][R2.64+0x28] ;  /* 0x0000282602a07981 */ /* 0x000e64000c1e1100 */
[----:B-1----:R-:W-:-:S05]  /*2d60*/  PRMT R11, R160, 0x8880, RZ ;  /* 0x00008880a00b7816 */ /* 0x002fca00000000ff */
[----:B------:R-:W-:-:S07]  /*2d70*/  IMAD R10, R11, R22, RZ ;  /* 0x000000160b0a7224 */ /* 0x000fce00078e02ff */
.L_x_74:
[----:B------:R-:W-:Y:S05]  /*2d80*/  BSYNC B1 ;  /* 0x0000000000017941 */ /* 0x000fea0003800000 */
.L_x_73:
        /* <DEDUP_REMOVED lines=12> */
.L_x_76:
[----:B------:R-:W-:Y:S05]  /*2e50*/  BSYNC B1 ;  /* 0x0000000000017941 */ /* 0x000fea0003800000 */
.L_x_75:
[----:B------:R-:W-:Y:S01]  /*2e60*/  @!P4 IMAD R45, R45, R23, R10 ;  /* 0x000000172d2dc224 */ /* 0x000fe200078e020a */
[----:B------:R-:W-:Y:S04]  /*2e70*/  BSSY B1, `(.L_x_77) ;  /* 0x0000006000017945 */ /* 0x000fe80003800000 */
[----:B------:R0:W-:Y:S01]  /*2e80*/  @!P4 STG.E.U8 desc[UR38][R4.64+0x29], R45 ;  /* 0x0000292d0400c986 */ /* 0x0001e2000c101126 */
[----:B------:R-:W-:Y:S05]  /*2e90*/  @P3 BRA `(.L_x_78) ;  /* 0x00000000000c3947 */ /* 0x000fea0003800000 */
[----:B------:R-:W1:Y:S02]  /*2ea0*/  LDG.E.U8 R160, desc[UR38][R8.64+0x28] ;  /* 0x0000282608a07981 */ /* 0x000e64000c1e1100 */
[----:B-1----:R-:W-:-:S05]  /*2eb0*/  PRMT R11, R160, 0x8880, RZ ;  /* 0x00008880a00b7816 */ /* 0x002fca00000000ff */
[----:B------:R-:W-:-:S07]  /*2ec0*/  IMAD R10, R11, R22, RZ ;  /* 0x000000160b0a7224 */ /* 0x000fce00078e02ff */
.L_x_78:
[----:B------:R-:W-:Y:S05]  /*2ed0*/  BSYNC B1 ;  /* 0x0000000000017941 */ /* 0x000fea0003800000 */
.L_x_77:
[----:B-1----:R-:W-:Y:S01]  /*2ee0*/  @!P3 IMAD R11, R46, R23, R10 ;  /* 0x000000172e0bb224 */ /* 0x002fe200078e020a */
[----:B------:R-:W-:Y:S04]  /*2ef0*/  BSSY B1, `(.L_x_79) ;  /* 0x0000006000017945 */ /* 0x000fe80003800000 */
[----:B------:R1:W-:Y:S01]  /*2f00*/  @!P3 STG.E.U8 desc[UR38][R6.64+0x28], R11 ;  /* 0x0000280b0600b986 */ /* 0x0003e2000c101126 */
[----:B------:R-:W-:Y:S05]  /*2f10*/  @P5 BRA `(.L_x_80) ;  /* 0x00000000000c5947 */ /* 0x000fea0003800000 */
[----:B------:R-:W1:Y:S02]  /*2f20*/  LDG.E.U8 R160, desc[UR38][R8.64+0x29] ;  /* 0x0000292608a07981 */ /* 0x000e64000c1e1100 */
[----:B-1----:R-:W-:-:S05]  /*2f30*/  PRMT R11, R160, 0x8880, RZ ;  /* 0x00008880a00b7816 */ /* 0x002fca00000000ff */
[----:B------:R-:W-:-:S07]  /*2f40*/  IMAD R10, R11, R22, RZ ;  /* 0x000000160b0a7224 */ /* 0x000fce00078e02ff */
.L_x_80:
[----:B------:R-:W-:Y:S05]  /*2f50*/  BSYNC B1 ;  /* 0x0000000000017941 */ /* 0x000fea0003800000 */
.L_x_79:
[----:B------:R-:W-:Y:S01]  /*2f60*/  @!P5 IMAD R47, R47, R23, R10 ;  /* 0x000000172f2fd224 */ /* 0x000fe200078e020a */
[----:B------:R-:W-:Y:S04]  /*2f70*/  BSSY B1, `(.L_x_81) ;  /* 0x0000006000017945 */ /* 0x000fe80003800000 */
[----:B------:R0:W-:Y:S01]  /*2f80*/  @!P5 STG.E.U8 desc[UR38][R6.64+0x29], R47 ;  /* 0x0000292f0600d986 */ /* 0x0001e2000c101126 */
[----:B------:R-:W-:Y:S05]  /*2f90*/  @P6 BRA `(.L_x_82) ;  /* 0x00000000000c6947 */ /* 0x000fea0003800000 */
[----:B------:R-:W1:Y:S02]  /*2fa0*/  LDG.E.U8 R160, desc[UR38][R2.64+0x30] ;  /* 0x0000302602a07981 */ /* 0x000e64000c1e1100 */
[----:B-1----:R-:W-:-:S05]  /*2fb0*/  PRMT R11, R160, 0x8880, RZ ;  /* 0x00008880a00b7816 */ /* 0x002fca00000000ff */
[----:B------:R-:W-:-:S07]  /*2fc0*/  IMAD R10, R11, R22, RZ ;  /* 0x000000160b0a7224 */ /* 0x000fce00078e02ff */
.L_x_82:
[----:B------:R-:W-:Y:S05]  /*2fd0*/  BSYNC B1 ;  /* 0x0000000000017941 */ /* 0x000fea0003800000 */
.L_x_81:
[----:B-1----:R-:W-:Y:S01]  /*2fe0*/  @!P6 IMAD R11, R48, R23, R10 ;  /* 0x00000017300be224 */ /* 0x002fe200078e020a */
[----:B------:R-:W-:Y:S04]  /*2ff0*/  BSSY B1, `(.L_x_83) ;  /* 0x0000006000017945 */ /* 0x000fe80003800000 */
[----:B------:R1:W-:Y:S01]  /*3000*/  @!P6 STG.E.U8 desc[UR38][R4.64+0x30], R11 ;  /* 0x0000300b0400e986 */ /* 0x0003e2000c101126 */
[----:B------:R-:W-:Y:S05]  /*3010*/  @P2 BRA `(.L_x_84) ;  /* 0x00000000000c2947 */ /* 0x000fea0003800000 */
[----:B------:R-:W1:Y:S02]  /*3020*/  LDG.E.U8 R160, desc[UR38][R2.64+0x31] ;  /* 0x0000312602a07981 */ /* 0x000e64000c1e1100 */
[----:B-1----:R-:W-:-:S05]  /*3030*/  PRMT R11, R160, 0x8880, RZ ;  /* 0x00008880a00b7816 */ /* 0x002fca00000000ff */
[----:B------:R-:W-:-:S07]  /*3040*/  IMAD R10, R11, R22, RZ ;  /* 0x000000160b0a7224 */ /* 0x000fce00078e02ff */
.L_x_84:
[----:B------:R-:W-:Y:S05]  /*3050*/  BSYNC B1 ;  /* 0x0000000000017941 */ /* 0x000fea0003800000 */
.L_x_83:
        /* <DEDUP_REMOVED lines=12> */
.L_x_86:
[----:B------:R-:W-:Y:S05]  /*3120*/  BSYNC B1 ;  /* 0x0000000000017941 */ /* 0x000fea0003800000 */
.L_x_85:
[----:B-1----:R-:W-:Y:S01]  /*3130*/  @!P4 IMAD R11, R50, R23, R10 ;  /* 0x00000017320bc224 */ /* 0x002fe200078e020a */
[----:B------:R-:W-:Y:S04]  /*3140*/  BSSY B1, `(.L_x_87) ;  /* 0x0000006000017945 */ /* 0x000fe80003800000 */
[----:B------:R1:W-:Y:S01]  /*3150*/  @!P4 STG.E.U8 desc[UR38][R6.64+0x30], R11 ;  /* 0x0000300b0600c986 */ /* 0x0003e2000c101126 */
[----:B------:R-:W-:Y:S05]  /*3160*/  @P3 BRA `(.L_x_88) ;  /* 0x00000000000c3947 */ /* 0x000fea0003800000 */
[----:B------:R-:W1:Y:S02]  /*3170*/  LDG.E.U8 R160, desc[UR38][R8.64+0x31] ;  /* 0x0000312608a07981 */ /* 0x000e64000c1e1100 */
[----:B-1----:R-:W-:-:S05]  /*3180*/  PRMT R11, R160, 0x8880, RZ ;  /* 0x00008880a00b7816 */ /* 0x002fca00000000ff */
[----:B------:R-:W-:-:S07]  /*3190*/  IMAD R10, R11, R22, RZ ;  /* 0x000000160b0a7224 */ /* 0x000fce00078e02ff */
.L_x_88:
[----:B------:R-:W-:Y:S05]  /*31a0*/  BSYNC B1 ;  /* 0x0000000000017941 */ /* 0x000fea0003800000 */
.L_x_87:
[----:B------:R-:W-:Y:S01]  /*31b0*/  @!P3 IMAD R51, R51, R23, R10 ;  /* 0x000000173333b224 */ /* 0x000fe200078e020a */
[----:B------:R-:W-:Y:S04]  /*31c0*/  BSSY B1, `(.L_x_89) ;  /* 0x0000006000017945 */ /* 0x000fe80003800000 */
[----:B------:R0:W-:Y:S01]  /*31d0*/  @!P3 STG.E.U8 desc[UR38][R6.64+0x31], R51 ;  /* 0x000031330600b986 */ /* 0x0001e2000c101126 */
[----:B------:R-:W-:Y:S05]  /*31e0*/  @P5 BRA `(.L_x_90) ;  /* 0x00000000000c5947 */ /* 0x000fea0003800000 */
[----:B------:R-:W1:Y:S02]  /*31f0*/  LDG.E.U8 R160, desc[UR38][R2.64+0x38] ;  /* 0x0000382602a07981 */ /* 0x000e64000c1e1100 */
[----:B-1----:R-:W-:-:S05]  /*3200*/  PRMT R11, R160, 0x8880, RZ ;  /* 0x00008880a00b7816 */ /* 0x002fca00000000ff */
[----:B------:R-:W-:-:S07]  /*3210*/  IMAD R10, R11, R22, RZ ;  /* 0x000000160b0a7224 */ /* 0x000fce00078e02ff */
.L_x_90:
[----:B------:R-:W-:Y:S05]  /*3220*/  BSYNC B1 ;  /* 0x0000000000017941 */ /* 0x000fea0003800000 */
.L_x_89:
[----:B-1----:R-:W-:Y:S01]  /*3230*/  @!P5 IMAD R11, R52, R23, R10 ;  /* 0x00000017340bd224 */ /* 0x002fe200078e020a */
[----:B------:R-:W-:Y:S04]  /*3240*/  BSSY B1, `(.L_x_91) ;  /* 0x0000006000017945 */ /* 0x000fe80003800000 */
[----:B------:R1:W-:Y:S01]  /*3250*/  @!P5 STG.E.U8 desc[UR38][R4.64+0x38], R11 ;  /* 0x0000380b0400d986 */ /* 0x0003e2000c101126 */
[----:B------:R-:W-:Y:S05]  /*3260*/  @P6 BRA `(.L_x_92) ;  /* 0x00000000000c6947 */ /* 0x000fea0003800000 */
[----:B------:R-:W1:Y:S02]  /*3270*/  LDG.E.U8 R160, desc[UR38][R2.64+0x39] ;  /* 0x0000392602a07981 */ /* 0x000e64000c1e1100 */
[----:B-1----:R-:W-:-:S05]  /*3280*/  PRMT R11, R160, 0x8880, RZ ;  /* 0x00008880a00b7816 */ /* 0x002fca00000000ff */
[----:B------:R-:W-:-:S07]  /*3290*/  IMAD R10, R11, R22, RZ ;  /* 0x000000160b0a7224 */ /* 0x000fce00078e02ff */
.L_x_92:
[----:B------:R-:W-:Y:S05]  /*32a0*/  BSYNC B1 ;  /* 0x0000000000017941 */ /* 0x000fea0003800000 */
.L_x_91:
[----:B------:R-:W-:Y:S01]  /*32b0*/  @!P6 IMAD R53, R53, R23, R10 ;  /* 0x000000173535e224 */ /* 0x000fe200078e020a */
[----:B------:R-:W-:Y:S04]  /*32c0*/  BSSY B1, `(.L_x_93) ;  /* 0x0000006000017945 */ /* 0x000fe80003800000 */
[----:B------:R0:W-:Y:S01]  /*32d0*/  @!P6 STG.E.U8 desc[UR38][R4.64+0x39], R53 ;  /* 0x000039350400e986 */ /* 0x0001e2000c101126 */
[----:B------:R-:W-:Y:S05]  /*32e0*/  @P2 BRA `(.L_x_94) ;  /* 0x00000000000c2947 */ /* 0x000fea0003800000 */
[----:B------:R-:W1:Y:S02]  /*32f0*/  LDG.E.U8 R160, desc[UR38][R8.64+0x38] ;  /* 0x0000382608a07981 */ /* 0x000e64000c1e1100 */
[----:B-1----:R-:W-:-:S05]  /*3300*/  PRMT R11, R160, 0x8880, RZ ;  /* 0x00008880a00b7816 */ /* 0x002fca00000000ff */
[----:B------:R-:W-:-:S07]  /*3310*/  IMAD R10, R11, R22, RZ ;  /* 0x000000160b0a7224 */ /* 0x000fce00078e02ff */
.L_x_94:
[----:B------:R-:W-:Y:S05]  /*3320*/  BSYNC B1 ;  /* 0x0000000000017941 */ /* 0x000fea0003800000 */
.L_x_93:
        /* <DEDUP_REMOVED lines=12> */
.L_x_96:
[----:B------:R-:W-:Y:S05]  /*33f0*/  BSYNC B1 ;  /* 0x0000000000017941 */ /* 0x000fea0003800000 */
.L_x_95:
[----:B------:R-:W-:Y:S01]  /*3400*/  @!P4 IMAD R55, R55, R23, R10 ;  /* 0x000000173737c224 */ /* 0x000fe200078e020a */
[----:B------:R-:W-:Y:S04]  /*3410*/  BSSY B1, `(.L_x_97) ;  /* 0x0000006000017945 */ /* 0x000fe80003800000 */
[----:B------:R0:W-:Y:S01]  /*3420*/  @!P4 STG.E.U8 desc[UR38][R6.64+0x39], R55 ;  /* 0x000039370600c986 */ /* 0x0001e2000c101126 */
[----:B------:R-:W-:Y:S05]  /*3430*/  @P3 BRA `(.L_x_98) ;  /* 0x00000000000c3947 */ /* 0x000fea0003800000 */
[----:B------:R-:W1:Y:S02]  /*3440*/  LDG.E.U8 R160, desc[UR38][R2.64+0x40] ;  /* 0x0000402602a07981 */ /* 0x000e64000c1e1100 */
[----:B-1----:R-:W-:-:S05]  /*3450*/  PRMT R11, R160, 0x8880, RZ ;  /* 0x00008880a00b7816 */ /* 0x002fca00000000ff */
[----:B------:R-:W-:-:S07]  /*3460*/  IMAD R10, R11, R22, RZ ;  /* 0x000000160b0a7224 */ /* 0x000fce00078e02ff */
.L_x_98:
[----:B------:R-:W-:Y:S05]  /*3470*/  BSYNC B1 ;  /* 0x0000000000017941 */ /* 0x000fea0003800000 */
.L_x_97:
[----:B-1----:R-:W-:Y:S01]  /*3480*/  @!P3 IMAD R11, R56, R23, R10 ;  /* 0x00000017380bb224 */ /* 0x002fe200078e020a */
[----:B------:R-:W-:Y:S04]  /*3490*/  BSSY B1, `(.L_x_99) ;  /* 0x0000006000017945 */ /* 0x000fe80003800000 */
[----:B------:R1:W-:Y:S01]  /*34a0*/  @!P3 STG.E.U8 desc[UR38][R4.64+0x40], R11 ;  /* 0x0000400b0400b986 */ /* 0x0003e2000c101126 */
[----:B------:R-:W-:Y:S05]  /*34b0*/  @P5 BRA `(.L_x_100) ;  /* 0x00000000000c5947 */ /* 0x000fea0003800000 */
[----:B------:R-:W1:Y:S02]  /*34c0*/  LDG.E.U8 R160, desc[UR38][R2.64+0x41] ;  /* 0x0000412602a07981 */ /* 0x000e64000c1e1100 */
[----:B-1----:R-:W-:-:S05]  /*34d0*/  PRMT R11, R160, 0x8880, RZ ;  /* 0x00008880a00b7816 */ /* 0x002fca00000000ff */
[----:B------:R-:W-:-:S07]  /*34e0*/  IMAD R10, R11, R22, RZ ;  /* 0x000000160b0a7224 */ /* 0x000fce00078e02ff */
.L_x_100:
[----:B------:R-:W-:Y:S05]  /*34f0*/  BSYNC B1 ;  /* 0x0000000000017941 */ /* 0x000fea0003800000 */
.L_x_99:
[----:B------:R-:W-:Y:S01]  /*3500*/  @!P5 IMAD R57, R57, R23, R10 ;  /* 0x000000173939d224 */ /* 0x000fe200078e020a */
[----:B------:R-:W-:Y:S04]  /*3510*/  BSSY B1, `(.L_x_101) ;  /* 0x0000006000017945 */ /* 0x000fe80003800000 */
[----:B------:R0:W-:Y:S01]  /*3520*/  @!P5 STG.E.U8 desc[UR38][R4.64+0x41], R57 ;  /* 0x000041390400d986 */ /* 0x0001e2000c101126 */
[----:B------:R-:W-:Y:S05]  /*3530*/  @P6 BRA `(.L_x_102) ;  /* 0x00000000000c6947 */ /* 0x000fea0003800000 */
[----:B------:R-:W1:Y:S02]  /*3540*/  LDG.E.U8 R160, desc[UR38][R8.64+0x40] ;  /* 0x0000402608a07981 */ /* 0x000e64000c1e1100 */
[----:B-1----:R-:W-:-:S05]  /*3550*/  PRMT R11, R160, 0x8880, RZ ;  /* 0x00008880a00b7816 */ /* 0x002fca00000000ff */
[----:B------:R-:W-:-:S07]  /*3560*/  IMAD R10, R11, R22, RZ ;  /* 0x000000160b0a7224 */ /* 0x000fce00078e02ff */
.L_x_102:
[----:B------:R-:W-:Y:S05]  /*3570*/  BSYNC B1 ;  /* 0x0000000000017941 */ /* 0x000fea0003800000 */
.L_x_101:
[----:B-1----:R-:W-:Y:S01]  /*3580*/  @!P6 IMAD R11, R58, R23, R10 ;  /* 0x000000173a0be224 */ /* 0x002fe200078e020a */
[----:B------:R-:W-:Y:S04]  /*3590*/  BSSY B1, `(.L_x_103) ;  /* 0x0000006000017945 */ /* 0x000fe80003800000 */
[----:B------:R1:W-:Y:S01]  /*35a0*/  @!P6 STG.E.U8 desc[UR38][R6.64+0x40], R11 ;  /* 0x0000400b0600e986 */ /* 0x0003e2000c101126 */
[----:B------:R-:W-:Y:S05]  /*35b0*/  @P2 BRA `(.L_x_104) ;  /* 0x00000000000c2947 */ /* 0x000fea0003800000 */
[----:B------:R-:W1:Y:S02]  /*35c0*/  LDG.E.U8 R160, desc[UR38][R8.64+0x41] ;  /* 0x0000412608a07981 */ /* 0x000e64000c1e1100 */
[----:B-1----:R-:W-:-:S05]  /*35d0*/  PRMT R11, R160, 0x8880, RZ ;  /* 0x00008880a00b7816 */ /* 0x002fca00000000ff */
[----:B------:R-:W-:-:S07]  /*35e0*/  IMAD R10, R11, R22, RZ ;  /* 0x000000160b0a7224 */ /* 0x000fce00078e02ff */
.L_x_104:
[----:B------:R-:W-:Y:S05]  /*35f0*/  BSYNC B1 ;  /* 0x0000000000017941 */ /* 0x000fea0003800000 */
.L_x_103:
        /* <DEDUP_REMOVED lines=12> */
.L_x_106:
[----:B------:R-:W-:Y:S05]  /*36c0*/  BSYNC B1 ;  /* 0x0000000000017941 */ /* 0x000fea0003800000 */
.L_x_105:
[----:B-1----:R-:W-:Y:S01]  /*36d0*/  @!P4 IMAD R11, R60, R23, R10 ;  /* 0x000000173c0bc224 */ /* 0x002fe200078e020a */
[----:B------:R-:W-:Y:S04]  /*36e0*/  BSSY B1, `(.L_x_107) ;  /* 0x0000006000017945 */ /* 0x000fe80003800000 */
[----:B------:R1:W-:Y:S01]  /*36f0*/  @!P4 STG.E.U8 desc[UR38][R4.64+0x48], R11 ;  /* 0x0000480b0400c986 */ /* 0x0003e2000c101126 */
[----:B------:R-:W-:Y:S05]  /*3700*/  @P3 BRA `(.L_x_108) ;  /* 0x00000000000c3947 */ /* 0x000fea0003800000 */
[----:B------:R-:W1:Y:S02]  /*3710*/  LDG.E.U8 R160, desc[UR38][R2.64+0x49] ;  /* 0x0000492602a07981 */ /* 0x000e64000c1e1100 */
[----:B-1----:R-:W-:-:S05]  /*3720*/  PRMT R11, R160, 0x8880, RZ ;  /* 0x00008880a00b7816 */ /* 0x002fca00000000ff */
[----:B------:R-:W-:-:S07]  /*3730*/  IMAD R10, R11, R22, RZ ;  /* 0x000000160b0a7224 */ /* 0x000fce00078e02ff */
.L_x_108:
[----:B------:R-:W-:Y:S05]  /*3740*/  BSYNC B1 ;  /* 0x0000000000017941 */ /* 0x000fea0003800000 */
.L_x_107:
[----:B------:R-:W-:Y:S01]  /*3750*/  @!P3 IMAD R61, R61, R23, R10 ;  /* 0x000000173d3db224 */ /* 0x000fe200078e020a */
[----:B------:R-:W-:Y:S04]  /*3760*/  BSSY B1, `(.L_x_109) ;  /* 0x0000006000017945 */ /* 0x000fe80003800000 */
[----:B------:R0:W-:Y:S01]  /*3770*/  @!P3 STG.E.U8 desc[UR38][R4.64+0x49], R61 ;  /* 0x0000493d0400b986 */ /* 0x0001e2000c101126 */
[----:B------:R-:W-:Y:S05]  /*3780*/  @P5 BRA `(.L_x_110) ;  /* 0x00000000000c5947 */ /* 0x000fea0003800000 */
[----:B------:R-:W1:Y:S02]  /*3790*/  LDG.E.U8 R160, desc[UR38][R8.64+0x48] ;  /* 0x0000482608a07981 */ /* 0x000e64000c1e1100 */
[----:B-1----:R-:W-:-:S05]  /*37a0*/  PRMT R11, R160, 0x8880, RZ ;  /* 0x00008880a00b7816 */ /* 0x002fca00000000ff */
[----:B------:R-:W-:-:S07]  /*37b0*/  IMAD R10, R11, R22, RZ ;  /* 0x000000160b0a7224 */ /* 0x000fce00078e02ff */
.L_x_110:
[----:B------:R-:W-:Y:S05]  /*37c0*/  BSYNC B1 ;  /* 0x0000000000017941 */ /* 0x000fea0003800000 */
.L_x_109:
[----:B-1----:R-:W-:Y:S01]  /*37d0*/  @!P5 IMAD R11, R62, R23, R10 ;  /* 0x000000173e0bd224 */ /* 0x002fe200078e020a */
[----:B------:R-:W-:Y:S04]  /*37e0*/  BSSY B1, `(.L_x_111) ;  /* 0x0000006000017945 */ /* 0x000fe80003800000 */
[----:B------:R1:W-:Y:S01]  /*37f0*/  @!P5 STG.E.U8 desc[UR38][R6.64+0x48], R11 ;  /* 0x0000480b0600d986 */ /* 0x0003e2000c101126 */
[----:B------:R-:W-:Y:S05]  /*3800*/  @P6 BRA `(.L_x_112) ;  /* 0x00000000000c6947 */ /* 0x000fea0003800000 */
[----:B------:R-:W1:Y:S02]  /*3810*/  LDG.E.U8 R160, desc[UR38][R8.64+0x49] ;  /* 0x0000492608a07981 */ /* 0x000e64000c1e1100 */
[----:B-1----:R-:W-:-:S05]  /*3820*/  PRMT R11, R160, 0x8880, RZ ;  /* 0x00008880a00b7816 */ /* 0x002fca00000000ff */
[----:B------:R-:W-:-:S07]  /*3830*/  IMAD R10, R11, R22, RZ ;  /* 0x000000160b0a7224 */ /* 0x000fce00078e02ff */
.L_x_112:
[----:B------:R-:W-:Y:S05]  /*3840*/  BSYNC B1 ;  /* 0x0000000000017941 */ /* 0x000fea0003800000 */
.L_x_111:
[----:B------:R-:W-:Y:S01]  /*3850*/  @!P6 IMAD R63, R63, R23, R10 ;  /* 0x000000173f3fe224 */ /* 0x000fe200078e020a */
[----:B------:R-:W-:Y:S04]  /*3860*/  BSSY B1, `(.L_x_113) ;  /* 0x0000006000017945 */ /* 0x000fe80003800000 */
[----:B------:R0:W-:Y:S01]  /*3870*/  @!P6 STG.E.U8 desc[UR38][R6.64+0x49], R63 ;  /* 0x0000493f0600e986 */ /* 0x0001e2000c101126 */
[----:B------:R-:W-:Y:S05]  /*3880*/  @P2 BRA `(.L_x_114) ;  /* 0x00000000000c2947 */ /* 0x000fea0003800000 */
[----:B------:R-:W1:Y:S02]  /*3890*/  LDG.E.U8 R160, desc[UR38][R2.64+0x50] ;  /* 0x0000502602a07981 */ /* 0x000e64000c1e1100 */
[----:B-1----:R-:W-:-:S05]  /*38a0*/  PRMT R11, R160, 0x8880, RZ ;  /* 0x00008880a00b7816 */ /* 0x002fca00000000ff */
[----:B------:R-:W-:-:S07]  /*38b0*/  IMAD R10, R11, R22, RZ ;  /* 0x000000160b0a7224 */ /* 0x000fce00078e02ff */
.L_x_114:
[----:B------:R-:W-:Y:S05]  /*38c0*/  BSYNC B1 ;  /* 0x0000000000017941 */ /* 0x000fea0003800000 */
.L_x_113:
        /* <DEDUP_REMOVED lines=12> */
.L_x_116:
[----:B------:R-:W-:Y:S05]  /*3990*/  BSYNC B1 ;  /* 0x0000000000017941 */ /* 0x000fea0003800000 */
.L_x_115:
[----:B------:R-:W-:Y:S01]  /*39a0*/  @!P4 IMAD R65, R65, R23, R10 ;  /* 0x000000174141c224 */ /* 0x000fe200078e020a */
[----:B------:R-:W-:Y:S04]  /*39b0*/  BSSY B1, `(.L_x_117) ;  /* 0x0000006000017945 */ /* 0x000fe80003800000 */
[----:B------:R0:W-:Y:S01]  /*39c0*/  @!P4 STG.E.U8 desc[UR38][R4.64+0x51], R65 ;  /* 0x000051410400c986 */ /* 0x0001e2000c101126 */
[----:B------:R-:W-:Y:S05]  /*39d0*/  @P3 BRA `(.L_x_118) ;  /* 0x00000000000c3947 */ /* 0x000fea0003800000 */
[----:B------:R-:W1:Y:S02]  /*39e0*/  LDG.E.U8 R160, desc[UR38][R8.64+0x50] ;  /* 0x0000502608a07981 */ /* 0x000e64000c1e1100 */
[----:B-1----:R-:W-:-:S05]  /*39f0*/  PRMT R11, R160, 0x8880, RZ ;  /* 0x00008880a00b7816 */ /* 0x002fca00000000ff */
[----:B------:R-:W-:-:S07]  /*3a00*/  IMAD R10, R11, R22, RZ ;  /* 0x000000160b0a7224 */ /* 0x000fce00078e02ff */
.L_x_118:
[----:B------:R-:W-:Y:S05]  /*3a10*/  BSYNC B1 ;  /* 0x0000000000017941 */ /* 0x000fea0003800000 */
.L_x_117:
[----:B-1----:R-:W-:Y:S01]  /*3a20*/  @!P3 IMAD R11, R66, R23, R10 ;  /* 0x00000017420bb224 */ /* 0x002fe200078e020a */
[----:B------:R-:W-:Y:S04]  /*3a30*/  BSSY B1, `(.L_x_119) ;  /* 0x0000006000017945 */ /* 0x000fe80003800000 */
[----:B------:R1:W-:Y:S01]  /*3a40*/  @!P3 STG.E.U8 desc[UR38][R6.64+0x50], R11 ;  /* 0x0000500b0600b986 */ /* 0x0003e2000c101126 */
[----:B------:R-:W-:Y:S05]  /*3a50*/  @P5 BRA `(.L_x_120) ;  /* 0x00000000000c5947 */ /* 0x000fea0003800000 */
[----:B------:R-:W1:Y:S02]  /*3a60*/  LDG.E.U8 R160, desc[UR38][R8.64+0x51] ;  /* 0x0000512608a07981 */ /* 0x000e64000c1e1100 */
[----:B-1----:R-:W-:-:S05]  /*3a70*/  PRMT R11, R160, 0x8880, RZ ;  /* 0x00008880a00b7816 */ /* 0x002fca00000000ff */
[----:B------:R-:W-:-:S07]  /*3a80*/  IMAD R10, R11, R22, RZ ;  /* 0x000000160b0a7224 */ /* 0x000fce00078e02ff */
.L_x_120:
[----:B------:R-:W-:Y:S05]  /*3a90*/  BSYNC B1 ;  /* 0x0000000000017941 */ /* 0x000fea0003800000 */
.L_x_119:
[----:B------:R-:W-:Y:S01]  /*3aa0*/  @!P5 IMAD R67, R67, R23, R10 ;  /* 0x000000174343d224 */ /* 0x000fe200078e020a */
[----:B------:R-:W-:Y:S04]  /*3ab0*/  BSSY B1, `(.L_x_121) ;  /* 0x0000006000017945 */ /* 0x000fe80003800000 */
[----:B------:R0:W-:Y:S01]  /*3ac0*/  @!P5 STG.E.U8 desc[UR38][R6.64+0x51], R67 ;  /* 0x000051430600d986 */ /* 0x0001e2000c101126 */
[----:B------:R-:W-:Y:S05]  /*3ad0*/  @P6 BRA `(.L_x_122) ;  /* 0x00000000000c6947 */ /* 0x000fea0003800000 */
[----:B------:R-:W1:Y:S02]  /*3ae0*/  LDG.E.U8 R160, desc[UR38][R2.64+0x58] ;  /* 0x0000582602a07981 */ /* 0x000e64000c1e1100 */
[----:B-1----:R-:W-:-:S05]  /*3af0*/  PRMT R11, R160, 0x8880, RZ ;  /* 0x00008880a00b7816 */ /* 0x002fca00000000ff */
[----:B------:R-:W-:-:S07]  /*3b00*/  IMAD R10, R11, R22, RZ ;  /* 0x000000160b0a7224 */ /* 0x000fce00078e02ff */
.L_x_122:
[----:B------:R-:W-:Y:S05]  /*3b10*/  BSYNC B1 ;  /* 0x0000000000017941 */ /* 0x000fea0003800000 */
.L_x_121:
[----:B-1----:R-:W-:Y:S01]  /*3b20*/  @!P6 IMAD R11, R68, R23, R10 ;  /* 0x00000017440be224 */ /* 0x002fe200078e020a */
[----:B------:R-:W-:Y:S04]  /*3b30*/  BSSY B1, `(.L_x_123) ;  /* 0x0000006000017945 */ /* 0x000fe80003800000 */
[----:B------:R1:W-:Y:S01]  /*3b40*/  @!P6 STG.E.U8 desc[UR38][R4.64+0x58], R11 ;  /* 0x0000580b0400e986 */ /* 0x0003e2000c101126 */
[----:B------:R-:W-:Y:S05]  /*3b50*/  @P2 BRA `(.L_x_124) ;  /* 0x00000000000c2947 */ /* 0x000fea0003800000 */
[----:B------:R-:W1:Y:S02]  /*3b60*/  LDG.E.U8 R160, desc[UR38][R2.64+0x59] ;  /* 0x0000592602a07981 */ /* 0x000e64000c1e1100 */
[----:B-1----:R-:W-:-:S05]  /*3b70*/  PRMT R11, R160, 0x8880, RZ ;  /* 0x00008880a00b7816 */ /* 0x002fca00000000ff */
[----:B------:R-:W-:-:S07]  /*3b80*/  IMAD R10, R11, R22, RZ ;  /* 0x000000160b0a7224 */ /* 0x000fce00078e02ff */
.L_x_124:
[----:B------:R-:W-:Y:S05]  /*3b90*/  BSYNC B1 ;  /* 0x0000000000017941 */ /* 0x000fea0003800000 */
.L_x_123:
        /* <DEDUP_REMOVED lines=12> */
.L_x_126:
[----:B------:R-:W-:Y:S05]  /*3c60*/  BSYNC B1 ;  /* 0x0000000000017941 */ /* 0x000fea0003800000 */
.L_x_125:
[----:B-1----:R-:W-:Y:S01]  /*3c70*/  @!P4 IMAD R11, R70, R23, R10 ;  /* 0x00000017460bc224 */ /* 0x002fe200078e020a */
[----:B------:R-:W-:Y:S04]  /*3c80*/  BSSY B1, `(.L_x_127) ;  /* 0x0000006000017945 */ /* 0x000fe80003800000 */
[----:B------:R1:W-:Y:S01]  /*3c90*/  @!P4 STG.E.U8 desc[UR38][R6.64+0x58], R11 ;  /* 0x0000580b0600c986 */ /* 0x0003e2000c101126 */
[----:B------:R-:W-:Y:S05]  /*3ca0*/  @P3 BRA `(.L_x_128) ;  /* 0x00000000000c3947 */ /* 0x000fea0003800000 */
[----:B------:R-:W1:Y:S02]  /*3cb0*/  LDG.E.U8 R160, desc[UR38][R8.64+0x59] ;  /* 0x0000592608a07981 */ /* 0x000e64000c1e1100 */
[----:B-1----:R-:W-:-:S05]  /*3cc0*/  PRMT R11, R160, 0x8880, RZ ;  /* 0x00008880a00b7816 */ /* 0x002fca00000000ff */
[----:B------:R-:W-:-:S07]  /*3cd0*/  IMAD R10, R11, R22, RZ ;  /* 0x000000160b0a7224 */ /* 0x000fce00078e02ff */
.L_x_128:
[----:B------:R-:W-:Y:S05]  /*3ce0*/  BSYNC B1 ;  /* 0x0000000000017941 */ /* 0x000fea0003800000 */
.L_x_127:
[----:B------:R-:W-:Y:S01]  /*3cf0*/  @!P3 IMAD R71, R71, R23, R10 ;  /* 0x000000174747b224 */ /* 0x000fe200078e020a */
[----:B------:R-:W-:Y:S04]  /*3d00*/  BSSY B1, `(.L_x_129) ;  /* 0x0000006000017945 */ /* 0x000fe80003800000 */
[----:B------:R0:W-:Y:S01]  /*3d10*/  @!P3 STG.E.U8 desc[UR38][R6.64+0x59], R71 ;  /* 0x000059470600b986 */ /* 0x0001e2000c101126 */
[----:B------:R-:W-:Y:S05]  /*3d20*/  @P5 BRA `(.L_x_130) ;  /* 0x00000000000c5947 */ /* 0x000fea0003800000 */
[----:B------:R-:W1:Y:S02]  /*3d30*/  LDG.E.U8 R160, desc[UR38][R2.64+0x60] ;  /* 0x0000602602a07981 */ /* 0x000e64000c1e1100 */
[----:B-1----:R-:W-:-:S05]  /*3d40*/  PRMT R11, R160, 0x8880, RZ ;  /* 0x00008880a00b7816 */ /* 0x002fca00000000ff */
[----:B------:R-:W-:-:S07]  /*3d50*/  IMAD R10, R11, R22, RZ ;  /* 0x000000160b0a7224 */ /* 0x000fce00078e02ff */
.L_x_130:
[----:B------:R-:W-:Y:S05]  /*3d60*/  BSYNC B1 ;  /* 0x0000000000017941 */ /* 0x000fea0003800000 */
.L_x_129:
[----:B-1----:R-:W-:Y:S01]  /*3d70*/  @!P5 IMAD R11, R72, R23, R10 ;  /* 0x00000017480bd224 */ /* 0x002fe200078e020a */
[----:B------:R-:W-:Y:S04]  /*3d80*/  BSSY B1, `(.L_x_131) ;  /* 0x0000006000017945 */ /* 0x000fe80003800000 */
[----:B------:R1:W-:Y:S01]  /*3d90*/  @!P5 STG.E.U8 desc[UR38][R4.64+0x60], R11 ;  /* 0x0000600b0400d986 */ /* 0x0003e2000c101126 */
[----:B------:R-:W-:Y:S05]  /*3da0*/  @P6 BRA `(.L_x_132) ;  /* 0x00000000000c6947 */ /* 0x000fea0003800000 */
[----:B------:R-:W1:Y:S02]  /*3db0*/  LDG.E.U8 R160, desc[UR38][R2.64+0x61] ;  /* 0x0000612602a07981 */ /* 0x000e64000c1e1100 */
[----:B-1----:R-:W-:-:S05]  /*3dc0*/  PRMT R11, R160, 0x8880, RZ ;  /* 0x00008880a00b7816 */ /* 0x002fca00000000ff */
[----:B------:R-:W-:-:S07]  /*3dd0*/  IMAD R10, R11, R22, RZ ;  /* 0x000000160b0a7224 */ /* 0x000fce00078e02ff */
.L_x_132:
[----:B------:R-:W-:Y:S05]  /*3de0*/  BSYNC B1 ;  /* 0x0000000000017941 */ /* 0x000fea0003800000 */
.L_x_131:
[----:B------:R-:W-:Y:S01]  /*3df0*/  @!P6 IMAD R73, R73, R23, R10 ;  /* 0x000000174949e224 */ /* 0x000fe200078e020a */
[----:B------:R-:W-:Y:S04]  /*3e00*/  BSSY B1, `(.L_x_133) ;  /* 0x0000006000017945 */ /* 0x000fe80003800000 */
[----:B------:R0:W-:Y:S01]  /*3e10*/  @!P6 STG.E.U8 desc[UR38][R4.64+0x61], R73 ;  /* 0x000061490400e986 */ /* 0x0001e2000c101126 */
[----:B------:R-:W-:Y:S05]  /*3e20*/  @P2 BRA `(.L_x_134) ;  /* 0x00000000000c2947 */ /* 0x000fea0003800000 */
[----:B------:R-:W1:Y:S02]  /*3e30*/  LDG.E.U8 R160, desc[UR38][R8.64+0x60] ;  /* 0x0000602608a07981 */ /* 0x000e64000c1e1100 */
[----:B-1----:R-:W-:-:S05]  /*3e40*/  PRMT R11, R160, 0x8880, RZ ;  /* 0x00008880a00b7816 */ /* 0x002fca00000000ff */
[----:B------:R-:W-:-:S07]  /*3e50*/  IMAD R10, R11, R22, RZ ;  /* 0x000000160b0a7224 */ /* 0x000fce00078e02ff */
.L_x_134:
[----:B------:R-:W-:Y:S05]  /*3e60*/  BSYNC B1 ;  /* 0x0000000000017941 */ /* 0x000fea0003800000 */
.L_x_133:
        /* <DEDUP_REMOVED lines=12> */
.L_x_136:
[----:B------:R-:W-:Y:S05]  /*3f30*/  BSYNC B1 ;  /* 0x0000000000017941 */ /* 0x000fea0003800000 */
.L_x_135:
[----:B------:R-:W-:Y:S01]  /*3f40*/  @!P4 IMAD R75, R75, R23, R10 ;  /* 0x000000174b4bc224 */ /* 0x000fe200078e020a */
[----:B------:R-:W-:Y:S04]  /*3f50*/  BSSY B1, `(.L_x_137) ;  /* 0x0000006000017945 */ /* 0x000fe80003800000 */
[----:B------:R0:W-:Y:S01]  /*3f60*/  @!P4 STG.E.U8 desc[UR38][R6.64+0x61], R75 ;  /* 0x0000614b0600c986 */ /* 0x0001e2000c101126 */
[----:B------:R-:W-:Y:S05]  /*3f70*/  @P3 BRA `(.L_x_138) ;  /* 0x00000000000c3947 */ /* 0x000fea0003800000 */
[----:B------:R-:W1:Y:S02]  /*3f80*/  LDG.E.U8 R160, desc[UR38][R2.64+0x68] ;  /* 0x0000682602a07981 */ /* 0x000e64000c1e1100 */
[----:B-1----:R-:W-:-:S05]  /*3f90*/  PRMT R11, R160, 0x8880, RZ ;  /* 0x00008880a00b7816 */ /* 0x002fca00000000ff */
[----:B------:R-:W-:-:S07]  /*3fa0*/  IMAD R10, R11, R22, RZ ;  /* 0x000000160b0a7224 */ /* 0x000fce00078e02ff */
.L_x_138:
[----:B------:R-:W-:Y:S05]  /*3fb0*/  BSYNC B1 ;  /* 0x0000000000017941 */ /* 0x000fea0003800000 */
.L_x_137:
[----:B-1----:R-:W-:Y:S01]  /*3fc0*/  @!P3 IMAD R11, R76, R23, R10 ;  /* 0x000000174c0bb224 */ /* 0x002fe200078e020a */
[----:B------:R-:W-:Y:S04]  /*3fd0*/  BSSY B1, `(.L_x_139) ;  /* 0x0000006000017945 */ /* 0x000fe80003800000 */
[----:B------:R1:W-:Y:S01]  /*3fe0*/  @!P3 STG.E.U8 desc[UR38][R4.64+0x68], R11 ;  /* 0x0000680b0400b986 */ /* 0x0003e2000c101126 */
[----:B------:R-:W-:Y:S05]  /*3ff0*/  @P5 BRA `(.L_x_140) ;  /* 0x00000000000c5947 */ /* 0x000fea0003800000 */
[----:B------:R-:W1:Y:S02]  /*4000*/  LDG.E.U8 R160, desc[UR38][R2.64+0x69] ;  /* 0x0000692602a07981 */ /* 0x000e64000c1e1100 */
[----:B-1----:R-:W-:-:S05]  /*4010*/  PRMT R11, R160, 0x8880, RZ ;  /* 0x00008880a00b7816 */ /* 0x002fca00000000ff */
[----:B------:R-:W-:-:S07]  /*4020*/  IMAD R10, R11, R22, RZ ;  /* 0x000000160b0a7224 */ /* 0x000fce00078e02ff */
.L_x_140:
[----:B------:R-:W-:Y:S05]  /*4030*/  BSYNC B1 ;  /* 0x0000000000017941 */ /* 0x000fea0003800000 */
.L_x_139:
[----:B------:R-:W-:Y:S01]  /*4040*/  @!P5 IMAD R77, R77, R23, R10 ;  /* 0x000000174d4dd224 */ /* 0x000fe200078e020a */
[----:B------:R-:W-:Y:S04]  /*4050*/  BSSY B1, `(.L_x_141) ;  /* 0x0000006000017945 */ /* 0x000fe80003800000 */
[----:B------:R0:W-:Y:S01]  /*4060*/  @!P5 STG.E.U8 desc[UR38][R4.64+0x69], R77 ;  /* 0x0000694d0400d986 */ /* 0x0001e2000c101126 */
[----:B------:R-:W-:Y:S05]  /*4070*/  @P6 BRA `(.L_x_142) ;  /* 0x00000000000c6947 */ /* 0x000fea0003800000 */
[----:B------:R-:W1:Y:S02]  /*4080*/  LDG.E.U8 R160, desc[UR38][R8.64+0x68] ;  /* 0x0000682608a07981 */ /* 0x000e64000c1e1100 */
[----:B-1----:R-:W-:-:S05]  /*4090*/  PRMT R11, R160, 0x8880, RZ ;  /* 0x00008880a00b7816 */ /* 0x002fca00000000ff */
[----:B------:R-:W-:-:S07]  /*40a0*/  IMAD R10, R11, R22, RZ ;  /* 0x000000160b0a7224 */ /* 0x000fce00078e02ff */
.L_x_142:
[----:B------:R-:W-:Y:S05]  /*40b0*/  BSYNC B1 ;  /* 0x0000000000017941 */ /* 0x000fea0003800000 */
.L_x_141:
[----:B-1----:R-:W-:Y:S01]  /*40c0*/  @!P6 IMAD R11, R78, R23, R10 ;  /* 0x000000174e0be224 */ /* 0x002fe200078e020a */
[----:B------:R-:W-:Y:S04]  /*40d0*/  BSSY B1, `(.L_x_143) ;  /* 0x0000006000017945 */ /* 0x000fe80003800000 */
[----:B------:R1:W-:Y:S01]  /*40e0*/  @!P6 STG.E.U8 desc[UR38][R6.64+0x68], R11 ;  /* 0x0000680b0600e986 */ /* 0x0003e2000c101126 */
[----:B------:R-:W-:Y:S05]  /*40f0*/  @P2 BRA `(.L_x_144) ;  /* 0x00000000000c2947 */ /* 0x000fea0003800000 */
[----:B------:R-:W1:Y:S02]  /*4100*/  LDG.E.U8 R160, desc[UR38][R8.64+0x69] ;  /* 0x0000692608a07981 */ /* 0x000e64000c1e1100 */
[----:B-1----:R-:W-:-:S05]  /*4110*/  PRMT R11, R160, 0x8880, RZ ;  /* 0x00008880a00b7816 */ /* 0x002fca00000000ff */
[----:B------:R-:W-:-:S07]  /*4120*/  IMAD R10, R11, R22, RZ ;  /* 0x000000160b0a7224 */ /* 0x000fce00078e02ff */
.L_x_144:
[----:B------:R-:W-:Y:S05]  /*4130*/  BSYNC B1 ;  /* 0x0000000000017941 */ /* 0x000fea0003800000 */
.L_x_143:
        /* <DEDUP_REMOVED lines=12> */
.L_x_146:
[----:B------:R-:W-:Y:S05]  /*4200*/  BSYNC B1 ;  /* 0x0000000000017941 */ /* 0x000fea0003800000 */
.L_x_145:
[----:B-1----:R-:W-:Y:S01]  /*4210*/  @!P4 IMAD R11, R80, R23, R10 ;  /* 0x00000017500bc224 */ /* 0x002fe200078e020a */
[----:B------:R-:W-:Y:S04]  /*4220*/  BSSY B1, `(.L_x_147) ;  /* 0x0000006000017945 */ /* 0x000fe80003800000 */
[----:B------:R1:W-:Y:S01]  /*4230*/  @!P4 STG.E.U8 desc[UR38][R4.64+0x70], R11 ;  /* 0x0000700b0400c986 */ /* 0x0003e2000c101126 */
[----:B------:R-:W-:Y:S05]  /*4240*/  @P3 BRA `(.L_x_148) ;  /* 0x00000000000c3947 */ /* 0x000fea0003800000 */
[----:B------:R-:W1:Y:S02]  /*4250*/  LDG.E.U8 R160, desc[UR38][R2.64+0x71] ;  /* 0x0000712602a07981 */ /* 0x000e64000c1e1100 */
[----:B-1----:R-:W-:-:S05]  /*4260*/  PRMT R11, R160, 0x8880, RZ ;  /* 0x00008880a00b7816 */ /* 0x002fca00000000ff */
[----:B------:R-:W-:-:S07]  /*4270*/  IMAD R10, R11, R22, RZ ;  /* 0x000000160b0a7224 */ /* 0x000fce00078e02ff */
.L_x_148:
[----:B------:R-:W-:Y:S05]  /*4280*/  BSYNC B1 ;  /* 0x0000000000017941 */ /* 0x000fea0003800000 */
.L_x_147:
[----:B------:R-:W-:Y:S01]  /*4290*/  @!P3 IMAD R81, R81, R23, R10 ;  /* 0x000000175151b224 */ /* 0x000fe200078e020a */
[----:B------:R-:W-:Y:S04]  /*42a0*/  BSSY B1, `(.L_x_149) ;  /* 0x0000006000017945 */ /* 0x000fe80003800000 */
[----:B------:R0:W-:Y:S01]  /*42b0*/  @!P3 STG.E.U8 desc[UR38][R4.64+0x71], R81 ;  /* 0x000071510400b986 */ /* 0x0001e2000c101126 */
[----:B------:R-:W-:Y:S05]  /*42c0*/  @P5 BRA `(.L_x_150) ;  /* 0x00000000000c5947 */ /* 0x000fea0003800000 */
[----:B------:R-:W1:Y:S02]  /*42d0*/  LDG.E.U8 R160, desc[UR38][R8.64+0x70] ;  /* 0x0000702608a07981 */ /* 0x000e64000c1e1100 */
[----:B-1----:R-:W-:-:S05]  /*42e0*/  PRMT R11, R160, 0x8880, RZ ;  /* 0x00008880a00b7816 */ /* 0x002fca00000000ff */
[----:B------:R-:W-:-:S07]  /*42f0*/  IMAD R10, R11, R22, RZ ;  /* 0x000000160b0a7224 */ /* 0x000fce00078e02ff */
.L_x_150:
[----:B------:R-:W-:Y:S05]  /*4300*/  BSYNC B1 ;  /* 0x0000000000017941 */ /* 0x000fea0003800000 */
.L_x_149:
[----:B-1----:R-:W-:Y:S01]  /*4310*/  @!P5 IMAD R11, R82, R23, R10 ;  /* 0x00000017520bd224 */ /* 0x002fe200078e020a */
[----:B------:R-:W-:Y:S04]  /*4320*/  BSSY B1, `(.L_x_151) ;  /* 0x0000006000017945 */ /* 0x000fe80003800000 */
[----:B------:R1:W-:Y:S01]  /*4330*/  @!P5 STG.E.U8 desc[UR38][R6.64+0x70], R11 ;  /* 0x0000700b0600d986 */ /* 0x0003e2000c101126 */
[----:B------:R-:W-:Y:S05]  /*4340*/  @P6 BRA `(.L_x_152) ;  /* 0x00000000000c6947 */ /* 0x000fea0003800000 */
[----:B------:R-:W1:Y:S02]  /*4350*/  LDG.E.U8 R160, desc[UR38][R8.64+0x71] ;  /* 0x0000712608a07981 */ /* 0x000e64000c1e1100 */
[----:B-1----:R-:W-:-:S05]  /*4360*/  PRMT R11, R160, 0x8880, RZ ;  /* 0x00008880a00b7816 */ /* 0x002fca00000000ff */
[----:B------:R-:W-:-:S07]  /*4370*/  IMAD R10, R11, R22, RZ ;  /* 0x000000160b0a7224 */ /* 0x000fce00078e02ff */
.L_x_152:
[----:B------:R-:W-:Y:S05]  /*4380*/  BSYNC B1 ;  /* 0x0000000000017941 */ /* 0x000fea0003800000 */
.L_x_151:
[----:B------:R-:W-:Y:S01]  /*4390*/  @!P6 IMAD R83, R83, R23, R10 ;  /* 0x000000175353e224 */ /* 0x000fe200078e020a */
[----:B------:R-:W-:Y:S04]  /*43a0*/  BSSY B1, `(.L_x_153) ;  /* 0x0000006000017945 */ /* 0x000fe80003800000 */
[----:B------:R0:W-:Y:S01]  /*43b0*/  @!P6 STG.E.U8 desc[UR38][R6.64+0x71], R83 ;  /* 0x000071530600e986 */ /* 0x0001e2000c101126 */
[----:B------:R-:W-:Y:S05]  /*43c0*/  @P2 BRA `(.L_x_154) ;  /* 0x00000000000c2947 */ /* 0x000fea0003800000 */
[----:B------:R-:W1:Y:S02]  /*43d0*/  LDG.E.U8 R160, desc[UR38][R2.64+0x78] ;  /* 0x0000782602a07981 */ /* 0x000e64000c1e1100 */
[----:B-1----:R-:W-:-:S05]  /*43e0*/  PRMT R11, R160, 0x8880, RZ ;  /* 0x00008880a00b7816 */ /* 0x002fca00000000ff */
[----:B------:R-:W-:-:S07]  /*43f0*/  IMAD R10, R11, R22, RZ ;  /* 0x000000160b0a7224 */ /* 0x000fce00078e02ff */
.L_x_154:
[----:B------:R-:W-:Y:S05]  /*4400*/  BSYNC B1 ;  /* 0x0000000000017941 */ /* 0x000fea0003800000 */
.L_x_153:
        /* <DEDUP_REMOVED lines=12> */
.L_x_156:
[----:B------:R-:W-:Y:S05]  /*44d0*/  BSYNC B1 ;  /* 0x0000000000017941 */ /* 0x000fea0003800000 */
.L_x_155:
[----:B------:R-:W-:Y:S01]  /*44e0*/  @!P4 IMAD R85, R85, R23, R10 ;  /* 0x000000175555c224 */ /* 0x000fe200078e020a */
[----:B------:R-:W-:Y:S04]  /*44f0*/  BSSY B1, `(.L_x_157) ;  /* 0x0000006000017945 */ /* 0x000fe80003800000 */
[----:B------:R0:W-:Y:S01]  /*4500*/  @!P4 STG.E.U8 desc[UR38][R4.64+0x79], R85 ;  /* 0x000079550400c986 */ /* 0x0001e2000c101126 */
[----:B------:R-:W-:Y:S05]  /*4510*/  @P3 BRA `(.L_x_158) ;  /* 0x00000000000c3947 */ /* 0x000fea0003800000 */
[----:B------:R-:W1:Y:S02]  /*4520*/  LDG.E.U8 R160, desc[UR38][R8.64+0x78] ;  /* 0x0000782608a07981 */ /* 0x000e64000c1e1100 */
[----:B-1----:R-:W-:-:S05]  /*4530*/  PRMT R11, R160, 0x8880, RZ ;  /* 0x00008880a00b7816 */ /* 0x002fca00000000ff */
[----:B------:R-:W-:-:S07]  /*4540*/  IMAD R10, R11, R22, RZ ;  /* 0x000000160b0a7224 */ /* 0x000fce00078e02ff */
.L_x_158:
[----:B------:R-:W-:Y:S05]  /*4550*/  BSYNC B1 ;  /* 0x0000000000017941 */ /* 0x000fea0003800000 */
.L_x_157:
[----:B-1----:R-:W-:Y:S01]  /*4560*/  @!P3 IMAD R11, R86, R23, R10 ;  /* 0x00000017560bb224 */ /* 0x002fe200078e020a */
[----:B------:R-:W-:Y:S04]  /*4570*/  BSSY B1, `(.L_x_159) ;  /* 0x0000006000017945 */ /* 0x000fe80003800000 */
[----:B------:R1:W-:Y:S01]  /*4580*/  @!P3 STG.E.U8 desc[UR38][R6.64+0x78], R11 ;  /* 0x0000780b0600b986 */ /* 0x0003e2000c101126 */
[----:B------:R-:W-:Y:S05]  /*4590*/  @P5 BRA `(.L_x_160) ;  /* 0x00000000000c5947 */ /* 0x000fea0003800000 */
[----:B------:R-:W1:Y:S02]  /*45a0*/  LDG.E.U8 R160, desc[UR38][R8.64+0x79] ;  /* 0x0000792608a07981 */ /* 0x000e64000c1e1100 */
[----:B-1----:R-:W-:-:S05]  /*45b0*/  PRMT R11, R160, 0x8880, RZ ;  /* 0x00008880a00b7816 */ /* 0x002fca00000000ff */
[----:B------:R-:W-:-:S07]  /*45c0*/  IMAD R10, R11, R22, RZ ;  /* 0x000000160b0a7224 */ /* 0x000fce00078e02ff */
.L_x_160:
[----:B------:R-:W-:Y:S05]  /*45d0*/  BSYNC B1 ;  /* 0x0000000000017941 */ /* 0x000fea0003800000 */
.L_x_159:
[----:B------:R-:W-:Y:S01]  /*45e0*/  @!P5 IMAD R87, R87, R23, R10 ;  /* 0x000000175757d224 */ /* 0x000fe200078e020a */
[----:B------:R-:W-:Y:S04]  /*45f0*/  BSSY B1, `(.L_x_161) ;  /* 0x0000006000017945 */ /* 0x000fe80003800000 */
[----:B------:R0:W-:Y:S01]  /*4600*/  @!P5 STG.E.U8 desc[UR38][R6.64+0x79], R87 ;  /* 0x000079570600d986 */ /* 0x0001e2000c101126 */
[----:B------:R-:W-:Y:S05]  /*4610*/  @P6 BRA `(.L_x_162) ;  /* 0x00000000000c6947 */ /* 0x000fea0003800000 */
[----:B------:R-:W1:Y:S02]  /*4620*/  LDG.E.U8 R160, desc[UR38][R2.64+0x80] ;  /* 0x0000802602a07981 */ /* 0x000e64000c1e1100 */
[----:B-1----:R-:W-:-:S05]  /*4630*/  PRMT R11, R160, 0x8880, RZ ;  /* 0x00008880a00b7816 */ /* 0x002fca00000000ff */
[----:B------:R-:W-:-:S07]  /*4640*/  IMAD R10, R11, R22, RZ ;  /* 0x000000160b0a7224 */ /* 0x000fce00078e02ff */
.L_x_162:
[----:B------:R-:W-:Y:S05]  /*4650*/  BSYNC B1 ;  /* 0x0000000000017941 */ /* 0x000fea0003800000 */
.L_x_161:
[----:B-1----:R-:W-:Y:S01]  /*4660*/  @!P6 IMAD R11, R88, R23, R10 ;  /* 0x00000017580be224 */ /* 0x002fe200078e020a */
[----:B------:R-:W-:Y:S04]  /*4670*/  BSSY B1, `(.L_x_163) ;  /* 0x0000006000017945 */ /* 0x000fe80003800000 */
[----:B------:R1:W-:Y:S01]  /*4680*/  @!P6 STG.E.U8 desc[UR38][R4.64+0x80], R11 ;  /* 0x0000800b0400e986 */ /* 0x0003e2000c101126 */
[----:B------:R-:W-:Y:S05]  /*4690*/  @P2 BRA `(.L_x_164) ;  /* 0x00000000000c2947 */ /* 0x000fea0003800000 */
[----:B------:R-:W1:Y:S02]  /*46a0*/  LDG.E.U8 R160, desc[UR38][R2.64+0x81] ;  /* 0x0000812602a07981 */ /* 0x000e64000c1e1100 */
[----:B-1----:R-:W-:-:S05]  /*46b0*/  PRMT R11, R160, 0x8880, RZ ;  /* 0x00008880a00b7816 */ /* 0x002fca00000000ff */
[----:B------:R-:W-:-:S07]  /*46c0*/  IMAD R10, R11, R22, RZ ;  /* 0x000000160b0a7224 */ /* 0x000fce00078e02ff */
.L_x_164:
[----:B------:R-:W-:Y:S05]  /*46d0*/  BSYNC B1 ;  /* 0x0000000000017941 */ /* 0x000fea0003800000 */
.L_x_163:
        /* <DEDUP_REMOVED lines=12> */
.L_x_166:
[----:B------:R-:W-:Y:S05]  /*47a0*/  BSYNC B1 ;  /* 0x0000000000017941 */ /* 0x000fea0003800000 */
.L_x_165:
[----:B-1----:R-:W-:Y:S01]  /*47b0*/  @!P4 IMAD R11, R90, R23, R10 ;  /* 0x000000175a0bc224 */ /* 0x002fe200078e020a */
[----:B------:R-:W-:Y:S04]  /*47c0*/  BSSY B1, `(.L_x_167) ;  /* 0x0000006000017945 */ /* 0x000fe80003800000 */
[----:B------:R1:W-:Y:S01]  /*47d0*/  @!P4 STG.E.U8 desc[UR38][R6.64+0x80], R11 ;  /* 0x0000800b0600c986 */ /* 0x0003e2000c101126 */
[----:B------:R-:W-:Y:S05]  /*47e0*/  @P3 BRA `(.L_x_168) ;  /* 0x00000000000c3947 */ /* 0x000fea0003800000 */
[----:B------:R-:W1:Y:S02]  /*47f0*/  LDG.E.U8 R160, desc[UR38][R8.64+0x81] ;  /* 0x0000812608a07981 */ /* 0x000e64000c1e1100 */
[----:B-1----:R-:W-:-:S05]  /*4800*/  PRMT R11, R160, 0x8880, RZ ;  /* 0x00008880a00b7816 */ /* 0x002fca00000000ff */
[----:B------:R-:W-:-:S07]  /*4810*/  IMAD R10, R11, R22, RZ ;  /* 0x000000160b0a7224 */ /* 0x000fce00078e02ff */
.L_x_168:
[----:B------:R-:W-:Y:S05]  /*4820*/  BSYNC B1 ;  /* 0x0000000000017941 */ /* 0x000fea0003800000 */
.L_x_167:
[----:B------:R-:W-:Y:S01]  /*4830*/  @!P3 IMAD R91, R91, R23, R10 ;  /* 0x000000175b5bb224 */ /* 0x000fe200078e020a */
[----:B------:R-:W-:Y:S04]  /*4840*/  BSSY B1, `(.L_x_169) ;  /* 0x0000006000017945 */ /* 0x000fe80003800000 */
[----:B------:R0:W-:Y:S01]  /*4850*/  @!P3 STG.E.U8 desc[UR38][R6.64+0x81], R91 ;  /* 0x0000815b0600b986 */ /* 0x0001e2000c101126 */
[----:B------:R-:W-:Y:S05]  /*4860*/  @P5 BRA `(.L_x_170) ;  /* 0x00000000000c5947 */ /* 0x000fea0003800000 */
[----:B------:R-:W1:Y:S02]  /*4870*/  LDG.E.U8 R160, desc[UR38][R2.64+0x88] ;  /* 0x0000882602a07981 */ /* 0x000e64000c1e1100 */
[----:B-1----:R-:W-:-:S05]  /*4880*/  PRMT R11, R160, 0x8880, RZ ;  /* 0x00008880a00b7816 */ /* 0x002fca00000000ff */
[----:B------:R-:W-:-:S07]  /*4890*/  IMAD R10, R11, R22, RZ ;  /* 0x000000160b0a7224 */ /* 0x000fce00078e02ff */
.L_x_170:
[----:B------:R-:W-:Y:S05]  /*48a0*/  BSYNC B1 ;  /* 0x0000000000017941 */ /* 0x000fea0003800000 */
.L_x_169:
[----:B-1----:R-:W-:Y:S01]  /*48b0*/  @!P5 IMAD R11, R92, R23, R10 ;  /* 0x000000175c0bd224 */ /* 0x002fe200078e020a */
[----:B------:R-:W-:Y:S04]  /*48c0*/  BSSY B1, `(.L_x_171) ;  /* 0x0000006000017945 */ /* 0x000fe80003800000 */
[----:B------:R1:W-:Y:S01]  /*48d0*/  @!P5 STG.E.U8 desc[UR38][R4.64+0x88], R11 ;  /* 0x0000880b0400d986 */ /* 0x0003e2000c101126 */
[----:B------:R-:W-:Y:S05]  /*48e0*/  @P6 BRA `(.L_x_172) ;  /* 0x00000000000c6947 */ /* 0x000fea0003800000 */
[----:B------:R-:W1:Y:S02]  /*48f0*/  LDG.E.U8 R160, desc[UR38][R2.64+0x89] ;  /* 0x0000892602a07981 */ /* 0x000e64000c1e1100 */
[----:B-1----:R-:W-:-:S05]  /*4900*/  PRMT R11, R160, 0x8880, RZ ;  /* 0x00008880a00b7816 */ /* 0x002fca00000000ff */
[----:B------:R-:W-:-:S07]  /*4910*/  IMAD R10, R11, R22, RZ ;  /* 0x000000160b0a7224 */ /* 0x000fce00078e02ff */
.L_x_172:
[----:B------:R-:W-:Y:S05]  /*4920*/  BSYNC B1 ;  /* 0x0000000000017941 */ /* 0x000fea0003800000 */
.L_x_171:
[----:B------:R-:W-:Y:S01]  /*4930*/  @!P6 IMAD R93, R93, R23, R10 ;  /* 0x000000175d5de224 */ /* 0x000fe200078e020a */
[----:B------:R-:W-:Y:S04]  /*4940*/  BSSY B1, `(.L_x_173) ;  /* 0x0000006000017945 */ /* 0x000fe80003800000 */
[----:B------:R0:W-:Y:S01]  /*4950*/  @!P6 STG.E.U8 desc[UR38][R4.64+0x89], R93 ;  /* 0x0000895d0400e986 */ /* 0x0001e2000c101126 */
[----:B------:R-:W-:Y:S05]  /*4960*/  @P2 BRA `(.L_x_174) ;  /* 0x00000000000c2947 */ /* 0x000fea0003800000 */
[----:B------:R-:W1:Y:S02]  /*4970*/  LDG.E.U8 R160, desc[UR38][R8.64+0x88] ;  /* 0x0000882608a07981 */ /* 0x000e64000c1e1100 */
[----:B-1----:R-:W-:-:S05]  /*4980*/  PRMT R11, R160, 0x8880, RZ ;  /* 0x00008880a00b7816 */ /* 0x002fca00000000ff */
[----:B------:R-:W-:-:S07]  /*4990*/  IMAD R10, R11, R22, RZ ;  /* 0x000000160b0a7224 */ /* 0x000fce00078e02ff */
.L_x_174:
[----:B------:R-:W-:Y:S05]  /*49a0*/  BSYNC B1 ;  /* 0x0000000000017941 */ /* 0x000fea0003800000 */
.L_x_173:
        /* <DEDUP_REMOVED lines=12> */
.L_x_176:
[----:B------:R-:W-:Y:S05]  /*4a70*/  BSYNC B1 ;  /* 0x0000000000017941 */ /* 0x000fea0003800000 */
.L_x_175:
[----:B------:R-:W-:Y:S01]  /*4a80*/  @!P4 IMAD R95, R95, R23, R10 ;  /* 0x000000175f5fc224 */ /* 0x000fe200078e020a */
[----:B------:R-:W-:Y:S04]  /*4a90*/  BSSY B1, `(.L_x_177) ;  /* 0x0000006000017945 */ /* 0x000fe80003800000 */
[----:B------:R0:W-:Y:S01]  /*4aa0*/  @!P4 STG.E.U8 desc[UR38][R6.64+0x89], R95 ;  /* 0x0000895f0600c986 */ /* 0x0001e2000c101126 */
[----:B------:R-:W-:Y:S05]  /*4ab0*/  @P3 BRA `(.L_x_178) ;  /* 0x00000000000c3947 */ /* 0x000fea0003800000 */
[----:B------:R-:W1:Y:S02]  /*4ac0*/  LDG.E.U8 R160, desc[UR38][R2.64+0x90] ;  /* 0x0000902602a07981 */ /* 0x000e64000c1e1100 */
[----:B-1----:R-:W-:-:S05]  /*4ad0*/  PRMT R11, R160, 0x8880, RZ ;  /* 0x00008880a00b7816 */ /* 0x002fca00000000ff */
[----:B------:R-:W-:-:S07]  /*4ae0*/  IMAD R10, R11, R22, RZ ;  /* 0x000000160b0a7224 */ /* 0x000fce00078e02ff */
.L_x_178:
[----:B------:R-:W-:Y:S05]  /*4af0*/  BSYNC B1 ;  /* 0x0000000000017941 */ /* 0x000fea0003800000 */
.L_x_177:
[----:B-1----:R-:W-:Y:S01]  /*4b00*/  @!P3 IMAD R11, R96, R23, R10 ;  /* 0x00000017600bb224 */ /* 0x002fe200078e020a */
[----:B------:R-:W-:Y:S04]  /*4b10*/  BSSY B1, `(.L_x_179) ;  /* 0x0000006000017945 */ /* 0x000fe80003800000 */
[----:B------:R1:W-:Y:S01]  /*4b20*/  @!P3 STG.E.U8 desc[UR38][R4.64+0x90], R11 ;  /* 0x0000900b0400b986 */ /* 0x0003e2000c101126 */
[----:B------:R-:W-:Y:S05]  /*4b30*/  @P5 BRA `(.L_x_180) ;  /* 0x00000000000c5947 */ /* 0x000fea0003800000 */
[----:B------:R-:W1:Y:S02]  /*4b40*/  LDG.E.U8 R160, desc[UR38][R2.64+0x91] ;  /* 0x0000912602a07981 */ /* 0x000e64000c1e1100 */
[----:B-1----:R-:W-:-:S05]  /*4b50*/  PRMT R11, R160, 0x8880, RZ ;  /* 0x00008880a00b7816 */ /* 0x002fca00000000ff */
[----:B------:R-:W-:-:S07]  /*4b60*/  IMAD R10, R11, R22, RZ ;  /* 0x000000160b0a7224 */ /* 0x000fce00078e02ff */
.L_x_180:
[----:B------:R-:W-:Y:S05]  /*4b70*/  BSYNC B1 ;  /* 0x0000000000017941 */ /* 0x000fea0003800000 */
.L_x_179:
[----:B------:R-:W-:Y:S01]  /*4b80*/  @!P5 IMAD R97, R97, R23, R10 ;  /* 0x000000176161d224 */ /* 0x000fe200078e020a */
[----:B------:R-:W-:Y:S04]  /*4b90*/  BSSY B1, `(.L_x_181) ;  /* 0x0000006000017945 */ /* 0x000fe80003800000 */
[----:B------:R0:W-:Y:S01]  /*4ba0*/  @!P5 STG.E.U8 desc[UR38][R4.64+0x91], R97 ;  /* 0x000091610400d986 */ /* 0x0001e2000c101126 */
[----:B------:R-:W-:Y:S05]  /*4bb0*/  @P6 BRA `(.L_x_182) ;  /* 0x00000000000c6947 */ /* 0x000fea0003800000 */
[----:B------:R-:W1:Y:S02]  /*4bc0*/  LDG.E.U8 R160, desc[UR38][R8.64+0x90] ;  /* 0x0000902608a07981 */ /* 0x000e64000c1e1100 */
[----:B-1----:R-:W-:-:S05]  /*4bd0*/  PRMT R11, R160, 0x8880, RZ ;  /* 0x00008880a00b7816 */ /* 0x002fca00000000ff */
[----:B------:R-:W-:-:S07]  /*4be0*/  IMAD R10, R11, R22, RZ ;  /* 0x000000160b0a7224 */ /* 0x000fce00078e02ff */
.L_x_182:
[----:B------:R-:W-:Y:S05]  /*4bf0*/  BSYNC B1 ;  /* 0x0000000000017941 */ /* 0x000fea0003800000 */
.L_x_181:
[----:B-1----:R-:W-:Y:S01]  /*4c00*/  @!P6 IMAD R11, R98, R23, R10 ;  /* 0x00000017620be224 */ /* 0x002fe200078e020a */
[----:B------:R-:W-:Y:S04]  /*4c10*/  BSSY B1, `(.L_x_183) ;  /* 0x0000006000017945 */ /* 0x000fe80003800000 */
[----:B------:R1:W-:Y:S01]  /*4c20*/  @!P6 STG.E.U8 desc[UR38][R6.64+0x90], R11 ;  /* 0x0000900b0600e986 */ /* 0x0003e2000c101126 */
[----:B------:R-:W-:Y:S05]  /*4c30*/  @P2 BRA `(.L_x_184) ;  /* 0x00000000000c2947 */ /* 0x000fea0003800000 */
[----:B------:R-:W1:Y:S02]  /*4c40*/  LDG.E.U8 R160, desc[UR38][R8.64+0x91] ;  /* 0x0000912608a07981 */ /* 0x000e64000c1e1100 */
[----:B-1----:R-:W-:-:S05]  /*4c50*/  PRMT R11, R160, 0x8880, RZ ;  /* 0x00008880a00b7816 */ /* 0x002fca00000000ff */
[----:B------:R-:W-:-:S07]  /*4c60*/  IMAD R10, R11, R22, RZ ;  /* 0x000000160b0a7224 */ /* 0x000fce00078e02ff */
.L_x_184:
[----:B------:R-:W-:Y:S05]  /*4c70*/  BSYNC B1 ;  /* 0x0000000000017941 */ /* 0x000fea0003800000 */
.L_x_183:
        /* <DEDUP_REMOVED lines=12> */
.L_x_186:
[----:B------:R-:W-:Y:S05]  /*4d40*/  BSYNC B1 ;  /* 0x0000000000017941 */ /* 0x000fea0003800000 */
.L_x_185:
[----:B-1----:R-:W-:Y:S01]  /*4d50*/  @!P4 IMAD R11, R100, R23, R10 ;  /* 0x00000017640bc224 */ /* 0x002fe200078e020a */
[----:B------:R-:W-:Y:S04]  /*4d60*/  BSSY B1, `(.L_x_187) ;  /* 0x0000006000017945 */ /* 0x000fe80003800000 */
[----:B------:R1:W-:Y:S01]  /*4d70*/  @!P4 STG.E.U8 desc[UR38][R4.64+0x98], R11 ;  /* 0x0000980b0400c986 */ /* 0x0003e2000c101126 */
[----:B------:R-:W-:Y:S05]  /*4d80*/  @P3 BRA `(.L_x_188) ;  /* 0x00000000000c3947 */ /* 0x000fea0003800000 */
[----:B------:R-:W1:Y:S02]  /*4d90*/  LDG.E.U8 R160, desc[UR38][R2.64+0x99] ;  /* 0x0000992602a07981 */ /* 0x000e64000c1e1100 */
[----:B-1----:R-:W-:-:S05]  /*4da0*/  PRMT R11, R160, 0x8880, RZ ;  /* 0x00008880a00b7816 */ /* 0x002fca00000000ff */
[----:B------:R-:W-:-:S07]  /*4db0*/  IMAD R10, R11, R22, RZ ;  /* 0x000000160b0a7224 */ /* 0x000fce00078e02ff */
.L_x_188:
[----:B------:R-:W-:Y:S05]  /*4dc0*/  BSYNC B1 ;  /* 0x0000000000017941 */ /* 0x000fea0003800000 */
.L_x_187:
[----:B------:R-:W-:Y:S01]  /*4dd0*/  @!P3 IMAD R101, R101, R23, R10 ;  /* 0x000000176565b224 */ /* 0x000fe200078e020a */
[----:B------:R-:W-:Y:S04]  /*4de0*/  BSSY B1, `(.L_x_189) ;  /* 0x0000006000017945 */ /* 0x000fe80003800000 */
[----:B------:R0:W-:Y:S01]  /*4df0*/  @!P3 STG.E.U8 desc[UR38][R4.64+0x99], R101 ;  /* 0x000099650400b986 */ /* 0x0001e2000c101126 */
[----:B------:R-:W-:Y:S05]  /*4e00*/  @P5 BRA `(.L_x_190) ;  /* 0x00000000000c5947 */ /* 0x000fea0003800000 */
[----:B------:R-:W1:Y:S02]  /*4e10*/  LDG.E.U8 R160, desc[UR38][R8.64+0x98] ;  /* 0x0000982608a07981 */ /* 0x000e64000c1e1100 */
[----:B-1----:R-:W-:-:S05]  /*4e20*/  PRMT R11, R160, 0x8880, RZ ;  /* 0x00008880a00b7816 */ /* 0x002fca00000000ff */
[----:B------:R-:W-:-:S07]  /*4e30*/  IMAD R10, R11, R22, RZ ;  /* 0x000000160b0a7224 */ /* 0x000fce00078e02ff */
.L_x_190:
[----:B------:R-:W-:Y:S05]  /*4e40*/  BSYNC B1 ;  /* 0x0000000000017941 */ /* 0x000fea0003800000 */
.L_x_189:
[----:B-1----:R-:W-:Y:S01]  /*4e50*/  @!P5 IMAD R11, R102, R23, R10 ;  /* 0x00000017660bd224 */ /* 0x002fe200078e020a */
[----:B------:R-:W-:Y:S04]  /*4e60*/  BSSY B1, `(.L_x_191) ;  /* 0x0000006000017945 */ /* 0x000fe80003800000 */
[----:B------:R1:W-:Y:S01]  /*4e70*/  @!P5 STG.E.U8 desc[UR38][R6.64+0x98], R11 ;  /* 0x0000980b0600d986 */ /* 0x0003e2000c101126 */
[----:B------:R-:W-:Y:S05]  /*4e80*/  @P6 BRA `(.L_x_192) ;  /* 0x00000000000c6947 */ /* 0x000fea0003800000 */
[----:B------:R-:W1:Y:S02]  /*4e90*/  LDG.E.U8 R160, desc[UR38][R8.64+0x99] ;  /* 0x0000992608a07981 */ /* 0x000e64000c1e1100 */
[----:B-1----:R-:W-:-:S05]  /*4ea0*/  PRMT R11, R160, 0x8880, RZ ;  /* 0x00008880a00b7816 */ /* 0x002fca00000000ff */
[----:B------:R-:W-:-:S07]  /*4eb0*/  IMAD R10, R11, R22, RZ ;  /* 0x000000160b0a7224 */ /* 0x000fce00078e02ff */
.L_x_192:
[----:B------:R-:W-:Y:S05]  /*4ec0*/  BSYNC B1 ;  /* 0x0000000000017941 */ /* 0x000fea0003800000 */
.L_x_191:
[----:B------:R-:W-:Y:S01]  /*4ed0*/  @!P6 IMAD R103, R103, R23, R10 ;  /* 0x000000176767e224 */ /* 0x000fe200078e020a */
[----:B------:R-:W-:Y:S04]  /*4ee0*/  BSSY B1, `(.L_x_193) ;  /* 0x0000006000017945 */ /* 0x000fe80003800000 */
[----:B------:R0:W-:Y:S01]  /*4ef0*/  @!P6 STG.E.U8 desc[UR38][R6.64+0x99], R103 ;  /* 0x000099670600e986 */ /* 0x0001e2000c101126 */
[----:B------:R-:W-:Y:S05]  /*4f00*/  @P2 BRA `(.L_x_194) ;  /* 0x00000000000c2947 */ /* 0x000fea0003800000 */
[----:B------:R-:W1:Y:S02]  /*4f10*/  LDG.E.U8 R160, desc[UR38][R2.64+0xa0] ;  /* 0x0000a02602a07981 */ /* 0x000e64000c1e1100 */
[----:B-1----:R-:W-:-:S05]  /*4f20*/  PRMT R11, R160, 0x8880, RZ ;  /* 0x00008880a00b7816 */ /* 0x002fca00000000ff */
[----:B------:R-:W-:-:S07]  /*4f30*/  IMAD R10, R11, R22, RZ ;  /* 0x000000160b0a7224 */ /* 0x000fce00078e02ff */
.L_x_194:
[----:B------:R-:W-:Y:S05]  /*4f40*/  BSYNC B1 ;  /* 0x0000000000017941 */ /* 0x000fea0003800000 */
.L_x_193:
        /* <DEDUP_REMOVED lines=12> */
.L_x_196:
[----:B------:R-:W-:Y:S05]  /*5010*/  BSYNC B1 ;  /* 0x0000000000017941 */ /* 0x000fea0003800000 */
.L_x_195:
[----:B------:R-:W-:Y:S01]  /*5020*/  @!P4 IMAD R105, R105, R23, R10 ;  /* 0x000000176969c224 */ /* 0x000fe200078e020a */
[----:B------:R-:W-:Y:S04]  /*5030*/  BSSY B1, `(.L_x_197) ;  /* 0x0000006000017945 */ /* 0x000fe80003800000 */
[----:B------:R0:W-:Y:S01]  /*5040*/  @!P4 STG.E.U8 desc[UR38][R4.64+0xa1], R105 ;  /* 0x0000a1690400c986 */ /* 0x0001e2000c101126 */
[----:B------:R-:W-:Y:S05]  /*5050*/  @P3 BRA `(.L_x_198) ;  /* 0x00000000000c3947 */ /* 0x000fea0003800000 */
[----:B------:R-:W1:Y:S02]  /*5060*/  LDG.E.U8 R160, desc[UR38][R8.64+0xa0] ;  /* 0x0000a02608a07981 */ /* 0x000e64000c1e1100 */
[----:B-1----:R-:W-:-:S05]  /*5070*/  PRMT R11, R160, 0x8880, RZ ;  /* 0x00008880a00b7816 */ /* 0x002fca00000000ff */
[----:B------:R-:W-:-:S07]  /*5080*/  IMAD R10, R11, R22, RZ ;  /* 0x000000160b0a7224 */ /* 0x000fce00078e02ff */
.L_x_198:
[----:B------:R-:W-:Y:S05]  /*5090*/  BSYNC B1 ;  /* 0x0000000000017941 */ /* 0x000fea0003800000 */
.L_x_197:
[----:B-1----:R-:W-:Y:S01]  /*50a0*/  @!P3 IMAD R11, R106, R23, R10 ;  /* 0x000000176a0bb224 */ /* 0x002fe200078e020a */
[----:B------:R-:W-:Y:S04]  /*50b0*/  BSSY B1, `(.L_x_199) ;  /* 0x0000006000017945 */ /* 0x000fe80003800000 */
[----:B------:R1:W-:Y:S01]  /*50c0*/  @!P3 STG.E.U8 desc[UR38][R6.64+0xa0], R11 ;  /* 0x0000a00b0600b986 */ /* 0x0003e2000c101126 */
[----:B------:R-:W-:Y:S05]  /*50d0*/  @P5 BRA `(.L_x_200) ;  /* 0x00000000000c5947 */ /* 0x000fea0003800000 */
[----:B------:R-:W1:Y:S02]  /*50e0*/  LDG.E.U8 R160, desc[UR38][R8.64+0xa1] ;  /* 0x0000a12608a07981 */ /* 0x000e64000c1e1100 */
[----:B-1----:R-:W-:-:S05]  /*50f0*/  PRMT R11, R160, 0x8880, RZ ;  /* 0x00008880a00b7816 */ /* 0x002fca00000000ff */
[----:B------:R-:W-:-:S07]  /*5100*/  IMAD R10, R11, R22, RZ ;  /* 0x000000160b0a7224 */ /* 0x000fce00078e02ff */
.L_x_200:
[----:B------:R-:W-:Y:S05]  /*5110*/  BSYNC B1 ;  /* 0x0000000000017941 */ /* 0x000fea0003800000 */
.L_x_199:
[----:B------:R-:W-:Y:S01]  /*5120*/  @!P5 IMAD R107, R107, R23, R10 ;  /* 0x000000176b6bd224 */ /* 0x000fe200078e020a */
[----:B------:R-:W-:Y:S04]  /*5130*/  BSSY B1, `(.L_x_201) ;  /* 0x0000006000017945 */ /* 0x000fe80003800000 */
[----:B------:R0:W-:Y:S01]  /*5140*/  @!P5 STG.E.U8 desc[UR38][R6.64+0xa1], R107 ;  /* 0x0000a16b0600d986 */ /* 0x0001e2000c101126 */
[----:B------:R-:W-:Y:S05]  /*5150*/  @P6 BRA `(.L_x_202) ;  /* 0x00000000000c6947 */ /* 0x000fea0003800000 */
[----:B------:R-:W1:Y:S02]  /*5160*/  LDG.E.U8 R160, desc[UR38][R2.64+0xa8] ;  /* 0x0000a82602a07981 */ /* 0x000e64000c1e1100 */
[----:B-1----:R-:W-:-:S05]  /*5170*/  PRMT R11, R160, 0x8880, RZ ;  /* 0x00008880a00b7816 */ /* 0x002fca00000000ff */
[----:B------:R-:W-:-:S07]  /*5180*/  IMAD R10, R11, R22, RZ ;  /* 0x000000160b0a7224 */ /* 0x000fce00078e02ff */
.L_x_202:
[----:B------:R-:W-:Y:S05]  /*5190*/  BSYNC B1 ;  /* 0x0000000000017941 */ /* 0x000fea0003800000 */
.L_x_201:
[----:B-1----:R-:W-:Y:S01]  /*51a0*/  @!P6 IMAD R11, R108, R23, R10 ;  /* 0x000000176c0be224 */ /* 0x002fe200078e020a */
[----:B------:R-:W-:Y:S04]  /*51b0*/  BSSY B1, `(.L_x_203) ;  /* 0x0000006000017945 */ /* 0x000fe80003800000 */
[----:B------:R1:W-:Y:S01]  /*51c0*/  @!P6 STG.E.U8 desc[UR38][R4.64+0xa8], R11 ;  /* 0x0000a80b0400e986 */ /* 0x0003e2000c101126 */
[----:B------:R-:W-:Y:S05]  /*51d0*/  @P2 BRA `(.L_x_204) ;  /* 0x00000000000c2947 */ /* 0x000fea0003800000 */
[----:B------:R-:W1:Y:S02]  /*51e0*/  LDG.E.U8 R160, desc[UR38][R2.64+0xa9] ;  /* 0x0000a92602a07981 */ /* 0x000e64000c1e1100 */
[----:B-1----:R-:W-:-:S05]  /*51f0*/  PRMT R11, R160, 0x8880, RZ ;  /* 0x00008880a00b7816 */ /* 0x002fca00000000ff */
[----:B------:R-:W-:-:S07]  /*5200*/  IMAD R10, R11, R22, RZ ;  /* 0x000000160b0a7224 */ /* 0x000fce00078e02ff */
.L_x_204:
[----:B------:R-:W-:Y:S05]  /*5210*/  BSYNC B1 ;  /* 0x0000000000017941 */ /* 0x000fea0003800000 */
.L_x_203:
        /* <DEDUP_REMOVED lines=12> */
.L_x_206:
[----:B------:R-:W-:Y:S05]  /*52e0*/  BSYNC B1 ;  /* 0x0000000000017941 */ /* 0x000fea0003800000 */
.L_x_205:
[----:B-1----:R-:W-:Y:S01]  /*52f0*/  @!P4 IMAD R11, R110, R23, R10 ;  /* 0x000000176e0bc224 */ /* 0x002fe200078e020a */
[----:B------:R-:W-:Y:S04]  /*5300*/  BSSY B1, `(.L_x_207) ;  /* 0x0000006000017945 */ /* 0x000fe80003800000 */
[----:B------:R1:W-:Y:S01]  /*5310*/  @!P4 STG.E.U8 desc[UR38][R6.64+0xa8], R11 ;  /* 0x0000a80b0600c986 */ /* 0x0003e2000c101126 */
[----:B------:R-:W-:Y:S05]  /*5320*/  @P3 BRA `(.L_x_208) ;  /* 0x00000000000c3947 */ /* 0x000fea0003800000 */
[----:B------:R-:W1:Y:S02]  /*5330*/  LDG.E.U8 R160, desc[UR38][R8.64+0xa9] ;  /* 0x0000a92608a07981 */ /* 0x000e64000c1e1100 */
[----:B-1----:R-:W-:-:S05]  /*5340*/  PRMT R11, R160, 0x8880, RZ ;  /* 0x00008880a00b7816 */ /* 0x002fca00000000ff */
[----:B------:R-:W-:-:S07]  /*5350*/  IMAD R10, R11, R22, RZ ;  /* 0x000000160b0a7224 */ /* 0x000fce00078e02ff */
.L_x_208:
[----:B------:R-:W-:Y:S05]  /*5360*/  BSYNC B1 ;  /* 0x0000000000017941 */ /* 0x000fea0003800000 */
.L_x_207:
[----:B------:R-:W-:Y:S01]  /*5370*/  @!P3 IMAD R111, R111, R23, R10 ;  /* 0x000000176f6fb224 */ /* 0x000fe200078e020a */
[----:B------:R-:W-:Y:S04]  /*5380*/  BSSY B1, `(.L_x_209) ;  /* 0x0000006000017945 */ /* 0x000fe80003800000 */
[----:B------:R0:W-:Y:S01]  /*5390*/  @!P3 STG.E.U8 desc[UR38][R6.64+0xa9], R111 ;  /* 0x0000a96f0600b986 */ /* 0x0001e2000c101126 */
[----:B------:R-:W-:Y:S05]  /*53a0*/  @P5 BRA `(.L_x_210) ;  /* 0x00000000000c5947 */ /* 0x000fea0003800000 */
[----:B------:R-:W1:Y:S02]  /*53b0*/  LDG.E.U8 R160, desc[UR38][R2.64+0xb0] ;  /* 0x0000b02602a07981 */ /* 0x000e64000c1e1100 */
[----:B-1----:R-:W-:-:S05]  /*53c0*/  PRMT R11, R160, 0x8880, RZ ;  /* 0x00008880a00b7816 */ /* 0x002fca00000000ff */
[----:B------:R-:W-:-:S07]  /*53d0*/  IMAD R10, R11, R22, RZ ;  /* 0x000000160b0a7224 */ /* 0x000fce00078e02ff */
.L_x_210:
[----:B------:R-:W-:Y:S05]  /*53e0*/  BSYNC B1 ;  /* 0x0000000000017941 */ /* 0x000fea0003800000 */
.L_x_209:
[----:B-1----:R-:W-:Y:S01]  /*53f0*/  @!P5 IMAD R11, R112, R23, R10 ;  /* 0x00000017700bd224 */ /* 0x002fe200078e020a */
[----:B------:R-:W-:Y:S04]  /*5400*/  BSSY B1, `(.L_x_211) ;  /* 0x0000006000017945 */ /* 0x000fe80003800000 */
[----:B------:R1:W-:Y:S01]  /*5410*/  @!P5 STG.E.U8 desc[UR38][R4.64+0xb0], R11 ;  /* 0x0000b00b0400d986 */ /* 0x0003e2000c101126 */
[----:B------:R-:W-:Y:S05]  /*5420*/  @P6 BRA `(.L_x_212) ;  /* 0x00000000000c6947 */ /* 0x000fea0003800000 */
[----:B------:R-:W1:Y:S02]  /*5430*/  LDG.E.U8 R160, desc[UR38][R2.64+0xb1] ;  /* 0x0000b12602a07981 */ /* 0x000e64000c1e1100 */
[----:B-1----:R-:W-:-:S05]  /*5440*/  PRMT R11, R160, 0x8880, RZ ;  /* 0x00008880a00b7816 */ /* 0x002fca00000000ff */
[----:B------:R-:W-:-:S07]  /*5450*/  IMAD R10, R11, R22, RZ ;  /* 0x000000160b0a7224 */ /* 0x000fce00078e02ff */
.L_x_212:
[----:B------:R-:W-:Y:S05]  /*5460*/  BSYNC B1 ;  /* 0x0000000000017941 */ /* 0x000fea0003800000 */
.L_x_211:
[----:B------:R-:W-:Y:S01]  /*5470*/  @!P6 IMAD R113, R113, R23, R10 ;  /* 0x000000177171e224 */ /* 0x000fe200078e020a */
[----:B------:R-:W-:Y:S04]  /*5480*/  BSSY B1, `(.L_x_213) ;  /* 0x0000006000017945 */ /* 0x000fe80003800000 */
[----:B------:R0:W-:Y:S01]  /*5490*/  @!P6 STG.E.U8 desc[UR38][R4.64+0xb1], R113 ;  /* 0x0000b1710400e986 */ /* 0x0001e2000c101126 */
[----:B------:R-:W-:Y:S05]  /*54a0*/  @P2 BRA `(.L_x_214) ;  /* 0x00000000000c2947 */ /* 0x000fea0003800000 */
[----:B------:R-:W1:Y:S02]  /*54b0*/  LDG.E.U8 R160, desc[UR38][R8.64+0xb0] ;  /* 0x0000b02608a07981 */ /* 0x000e64000c1e1100 */
[----:B-1----:R-:W-:-:S05]  /*54c0*/  PRMT R11, R160, 0x8880, RZ ;  /* 0x00008880a00b7816 */ /* 0x002fca00000000ff */
[----:B------:R-:W-:-:S07]  /*54d0*/  IMAD R10, R11, R22, RZ ;  /* 0x000000160b0a7224 */ /* 0x000fce00078e02ff */
.L_x_214:
[----:B------:R-:W-:Y:S05]  /*54e0*/  BSYNC B1 ;  /* 0x0000000000017941 */ /* 0x000fea0003800000 */
.L_x_213:
        /* <DEDUP_REMOVED lines=12> */
.L_x_216:
[----:B------:R-:W-:Y:S05]  /*55b0*/  BSYNC B1 ;  /* 0x0000000000017941 */ /* 0x000fea0003800000 */
.L_x_215:
[----:B------:R-:W-:Y:S01]  /*55c0*/  @!P4 IMAD R115, R115, R23, R10 ;  /* 0x000000177373c224 */ /* 0x000fe200078e020a */
[----:B------:R-:W-:Y:S04]  /*55d0*/  BSSY B1, `(.L_x_217) ;  /* 0x0000006000017945 */ /* 0x000fe80003800000 */
[----:B------:R0:W-:Y:S01]  /*55e0*/  @!P4 STG.E.U8 desc[UR38][R6.64+0xb1], R115 ;  /* 0x0000b1730600c986 */ /* 0x0001e2000c101126 */
[----:B------:R-:W-:Y:S05]  /*55f0*/  @P3 BRA `(.L_x_218) ;  /* 0x00000000000c3947 */ /* 0x000fea0003800000 */
[----:B------:R-:W1:Y:S02]  /*5600*/  LDG.E.U8 R160, desc[UR38][R2.64+0xb8] ;  /* 0x0000b82602a07981 */ /* 0x000e64000c1e1100 */
[----:B-1----:R-:W-:-:S05]  /*5610*/  PRMT R11, R160, 0x8880, RZ ;  /* 0x00008880a00b7816 */ /* 0x002fca00000000ff */
[----:B------:R-:W-:-:S07]  /*5620*/  IMAD R10, R11, R22, RZ ;  /* 0x000000160b0a7224 */ /* 0x000fce00078e02ff */
.L_x_218:
[----:B------:R-:W-:Y:S05]  /*5630*/  BSYNC B1 ;  /* 0x0000000000017941 */ /* 0x000fea0003800000 */
.L_x_217:
[----:B-1----:R-:W-:Y:S01]  /*5640*/  @!P3 IMAD R11, R116, R23, R10 ;  /* 0x00000017740bb224 */ /* 0x002fe200078e020a */
[----:B------:R-:W-:Y:S04]  /*5650*/  BSSY B1, `(.L_x_219) ;  /* 0x0000006000017945 */ /* 0x000fe80003800000 */
[----:B------:R1:W-:Y:S01]  /*5660*/  @!P3 STG.E.U8 desc[UR38][R4.64+0xb8], R11 ;  /* 0x0000b80b0400b986 */ /* 0x0003e2000c101126 */
[----:B------:R-:W-:Y:S05]  /*5670*/  @P5 BRA `(.L_x_220) ;  /* 0x00000000000c5947 */ /* 0x000fea0003800000 */
[----:B------:R-:W1:Y:S02]  /*5680*/  LDG.E.U8 R160, desc[UR38][R2.64+0xb9] ;  /* 0x0000b92602a07981 */ /* 0x000e64000c1e1100 */
[----:B-1----:R-:W-:-:S05]  /*5690*/  PRMT R11, R160, 0x8880, RZ ;  /* 0x00008880a00b7816 */ /* 0x002fca00000000ff */
[----:B------:R-:W-:-:S07]  /*56a0*/  IMAD R10, R11, R22, RZ ;  /* 0x000000160b0a7224 */ /* 0x000fce00078e02ff */
.L_x_220:
[----:B------:R-:W-:Y:S05]  /*56b0*/  BSYNC B1 ;  /* 0x0000000000017941 */ /* 0x000fea0003800000 */
.L_x_219:
[----:B------:R-:W-:Y:S01]  /*56c0*/  @!P5 IMAD R117, R117, R23, R10 ;  /* 0x000000177575d224 */ /* 0x000fe200078e020a */
[----:B------:R-:W-:Y:S04]  /*56d0*/  BSSY B1, `(.L_x_221) ;  /* 0x0000006000017945 */ /* 0x000fe80003800000 */
[----:B------:R0:W-:Y:S01]  /*56e0*/  @!P5 STG.E.U8 desc[UR38][R4.64+0xb9], R117 ;  /* 0x0000b9750400d986 */ /* 0x0001e2000c101126 */
[----:B------:R-:W-:Y:S05]  /*56f0*/  @P6 BRA `(.L_x_222) ;  /* 0x00000000000c6947 */ /* 0x000fea0003800000 */
[----:B------:R-:W1:Y:S02]  /*5700*/  LDG.E.U8 R160, desc[UR38][R8.64+0xb8] ;  /* 0x0000b82608a07981 */ /* 0x000e64000c1e1100 */
[----:B-1----:R-:W-:-:S05]  /*5710*/  PRMT R11, R160, 0x8880, RZ ;  /* 0x00008880a00b7816 */ /* 0x002fca00000000ff */
[----:B------:R-:W-:-:S07]  /*5720*/  IMAD R10, R11, R22, RZ ;  /* 0x000000160b0a7224 */ /* 0x000fce00078e02ff */
.L_x_222:
[----:B------:R-:W-:Y:S05]  /*5730*/  BSYNC B1 ;  /* 0x0000000000017941 */ /* 0x000fea0003800000 */
.L_x_221:
[----:B-1----:R-:W-:Y:S01]  /*5740*/  @!P6 IMAD R11, R118, R23, R10 ;  /* 0x00000017760be224 */ /* 0x002fe200078e020a */
[----:B------:R-:W-:Y:S04]  /*5750*/  BSSY B1, `(.L_x_223) ;  /* 0x0000006000017945 */ /* 0x000fe80003800000 */
[----:B------:R1:W-:Y:S01]  /*5760*/  @!P6 STG.E.U8 desc[UR38][R6.64+0xb8], R11 ;  /* 0x0000b80b0600e986 */ /* 0x0003e2000c101126 */
[----:B------:R-:W-:Y:S05]  /*5770*/  @P2 BRA `(.L_x_224) ;  /* 0x00000000000c2947 */ /* 0x000fea0003800000 */
[----:B------:R-:W1:Y:S02]  /*5780*/  LDG.E.U8 R160, desc[UR38][R8.64+0xb9] ;  /* 0x0000b92608a07981 */ /* 0x000e64000c1e1100 */
[----:B-1----:R-:W-:-:S05]  /*5790*/  PRMT R11, R160, 0x8880, RZ ;  /* 0x00008880a00b7816 */ /* 0x002fca00000000ff */
[----:B------:R-:W-:-:S07]  /*57a0*/  IMAD R10, R11, R22, RZ ;  /* 0x000000160b0a7224 */ /* 0x000fce00078e02ff */
.L_x_224:
[----:B------:R-:W-:Y:S05]  /*57b0*/  BSYNC B1 ;  /* 0x0000000000017941 */ /* 0x000fea0003800000 */
.L_x_223:
        /* <DEDUP_REMOVED lines=12> */
.L_x_226:
[----:B------:R-:W-:Y:S05]  /*5880*/  BSYNC B1 ;  /* 0x0000000000017941 */ /* 0x000fea0003800000 */
.L_x_225:
[----:B-1----:R-:W-:Y:S01]  /*5890*/  @!P4 IMAD R11, R120, R23, R10 ;  /* 0x00000017780bc224 */ /* 0x002fe200078e020a */
[----:B------:R-:W-:Y:S04]  /*58a0*/  BSSY B1, `(.L_x_227) ;  /* 0x0000006000017945 */ /* 0x000fe80003800000 */
[----:B------:R1:W-:Y:S01]  /*58b0*/  @!P4 STG.E.U8 desc[UR38][R4.64+0xc0], R11 ;  /* 0x0000c00b0400c986 */ /* 0x0003e2000c101126 */
[----:B------:R-:W-:Y:S05]  /*58c0*/  @P3 BRA `(.L_x_228) ;  /* 0x00000000000c3947 */ /* 0x000fea0003800000 */
[----:B------:R-:W1:Y:S02]  /*58d0*/  LDG.E.U8 R160, desc[UR38][R2.64+0xc1] ;  /* 0x0000c12602a07981 */ /* 0x000e64000c1e1100 */
[----:B-1----:R-:W-:-:S05]  /*58e0*/  PRMT R11, R160, 0x8880, RZ ;  /* 0x00008880a00b7816 */ /* 0x002fca00000000ff */
[----:B------:R-:W-:-:S07]  /*58f0*/  IMAD R10, R11, R22, RZ ;  /* 0x000000160b0a7224 */ /* 0x000fce00078e02ff */
.L_x_228:
[----:B------:R-:W-:Y:S05]  /*5900*/  BSYNC B1 ;  /* 0x0000000000017941 */ /* 0x000fea0003800000 */
.L_x_227:
[----:B------:R-:W-:Y:S01]  /*5910*/  @!P3 IMAD R121, R121, R23, R10 ;  /* 0x000000177979b224 */ /* 0x000fe200078e020a */
[----:B------:R-:W-:Y:S04]  /*5920*/  BSSY B1, `(.L_x_229) ;  /* 0x0000006000017945 */ /* 0x000fe80003800000 */
[----:B------:R0:W-:Y:S01]  /*5930*/  @!P3 STG.E.U8 desc[UR38][R4.64+0xc1], R121 ;  /* 0x0000c1790400b986 */ /* 0x0001e2000c101126 */
[----:B------:R-:W-:Y:S05]  /*5940*/  @P5 BRA `(.L_x_230) ;  /* 0x00000000000c5947 */ /* 0x000fea0003800000 */
[----:B------:R-:W1:Y:S02]  /*5950*/  LDG.E.U8 R160, desc[UR38][R8.64+0xc0] ;  /* 0x0000c02608a07981 */ /* 0x000e64000c1e1100 */
[----:B-1----:R-:W-:-:S05]  /*5960*/  PRMT R11, R160, 0x8880, RZ ;  /* 0x00008880a00b7816 */ /* 0x002fca00000000ff */
[----:B------:R-:W-:-:S07]  /*5970*/  IMAD R10, R11, R22, RZ ;  /* 0x000000160b0a7224 */ /* 0x000fce00078e02ff */
.L_x_230:
[----:B------:R-:W-:Y:S05]  /*5980*/  BSYNC B1 ;  /* 0x0000000000017941 */ /* 0x000fea0003800000 */
.L_x_229:
[----:B-1----:R-:W-:Y:S01]  /*5990*/  @!P5 IMAD R11, R122, R23, R10 ;  /* 0x000000177a0bd224 */ /* 0x002fe200078e020a */
[----:B------:R-:W-:Y:S04]  /*59a0*/  BSSY B1, `(.L_x_231) ;  /* 0x0000006000017945 */ /* 0x000fe80003800000 */
[----:B------:R1:W-:Y:S01]  /*59b0*/  @!P5 STG.E.U8 desc[UR38][R6.64+0xc0], R11 ;  /* 0x0000c00b0600d986 */ /* 0x0003e2000c101126 */
[----:B------:R-:W-:Y:S05]  /*59c0*/  @P6 BRA `(.L_x_232) ;  /* 0x00000000000c6947 */ /* 0x000fea0003800000 */
[----:B------:R-:W1:Y:S02]  /*59d0*/  LDG.E.U8 R160, desc[UR38][R8.64+0xc1] ;  /* 0x0000c12608a07981 */ /* 0x000e64000c1e1100 */
[----:B-1----:R-:W-:-:S05]  /*59e0*/  PRMT R11, R160, 0x8880, RZ ;  /* 0x00008880a00b7816 */ /* 0x002fca00000000ff */
[----:B------:R-:W-:-:S07]  /*59f0*/  IMAD R10, R11, R22, RZ ;  /* 0x000000160b0a7224 */ /* 0x000fce00078e02ff */
.L_x_232:
[----:B------:R-:W-:Y:S05]  /*5a00*/  BSYNC B1 ;  /* 0x0000000000017941 */ /* 0x000fea0003800000 */
.L_x_231:
[----:B------:R-:W-:Y:S01]  /*5a10*/  @!P6 IMAD R123, R123, R23, R10 ;  /* 0x000000177b7be224 */ /* 0x000fe200078e020a */
[----:B------:R-:W-:Y:S04]  /*5a20*/  BSSY B1, `(.L_x_233) ;  /* 0x0000006000017945 */ /* 0x000fe80003800000 */
[----:B------:R0:W-:Y:S01]  /*5a30*/  @!P6 STG.E.U8 desc[UR38][R6.64+0xc1], R123 ;  /* 0x0000c17b0600e986 */ /* 0x0001e2000c101126 */
[----:B------:R-:W-:Y:S05]  /*5a40*/  @P2 BRA `(.L_x_234) ;  /* 0x00000000000c2947 */ /* 0x000fea0003800000 */
[----:B------:R-:W1:Y:S02]  /*5a50*/  LDG.E.U8 R160, desc[UR38][R2.64+0xc8] ;  /* 0x0000c82602a07981 */ /* 0x000e64000c1e1100 */
[----:B-1----:R-:W-:-:S05]  /*5a60*/  PRMT R11, R160, 0x8880, RZ ;  /* 0x00008880a00b7816 */ /* 0x002fca00000000ff */
[----:B------:R-:W-:-:S07]  /*5a70*/  IMAD R10, R11, R22, RZ ;  /* 0x000000160b0a7224 */ /* 0x000fce00078e02ff */
.L_x_234:
[----:B------:R-:W-:Y:S05]  /*5a80*/  BSYNC B1 ;  /* 0x0000000000017941 */ /* 0x000fea0003800000 */
.L_x_233:
        /* <DEDUP_REMOVED lines=12> */
.L_x_236:
[----:B------:R-:W-:Y:S05]  /*5b50*/  BSYNC B1 ;  /* 0x0000000000017941 */ /* 0x000fea0003800000 */
.L_x_235:
[----:B------:R-:W-:Y:S01]  /*5b60*/  @!P4 IMAD R125, R125, R23, R10 ;  /* 0x000000177d7dc224 */ /* 0x000fe200078e020a */
[----:B------:R-:W-:Y:S04]  /*5b70*/  BSSY B1, `(.L_x_237) ;  /* 0x0000006000017945 */ /* 0x000fe80003800000 */
[----:B------:R0:W-:Y:S01]  /*5b80*/  @!P4 STG.E.U8 desc[UR38][R4.64+0xc9], R125 ;  /* 0x0000c97d0400c986 */ /* 0x0001e2000c101126 */
[----:B------:R-:W-:Y:S05]  /*5b90*/  @P3 BRA `(.L_x_238) ;  /* 0x00000000000c3947 */ /* 0x000fea0003800000 */
[----:B------:R-:W1:Y:S02]  /*5ba0*/  LDG.E.U8 R160, desc[UR38][R8.64+0xc8] ;  /* 0x0000c82608a07981 */ /* 0x000e64000c1e1100 */
[----:B-1----:R-:W-:-:S05]  /*5bb0*/  PRMT R11, R160, 0x8880, RZ ;  /* 0x00008880a00b7816 */ /* 0x002fca00000000ff */
[----:B------:R-:W-:-:S07]  /*5bc0*/  IMAD R10, R11, R22, RZ ;  /* 0x000000160b0a7224 */ /* 0x000fce00078e02ff */
.L_x_238:
[----:B------:R-:W-:Y:S05]  /*5bd0*/  BSYNC B1 ;  /* 0x0000000000017941 */ /* 0x000fea0003800000 */
.L_x_237:
[----:B-1----:R-:W-:Y:S01]  /*5be0*/  @!P3 IMAD R11, R126, R23, R10 ;  /* 0x000000177e0bb224 */ /* 0x002fe200078e020a */
[----:B------:R-:W-:Y:S04]  /*5bf0*/  BSSY B1, `(.L_x_239) ;  /* 0x0000006000017945 */ /* 0x000fe80003800000 */
[----:B------:R1:W-:Y:S01]  /*5c00*/  @!P3 STG.E.U8 desc[UR38][R6.64+0xc8], R11 ;  /* 0x0000c80b0600b986 */ /* 0x0003e2000c101126 */
[----:B------:R-:W-:Y:S05]  /*5c10*/  @P5 BRA `(.L_x_240) ;  /* 0x00000000000c5947 */ /* 0x000fea0003800000 */
[----:B------:R-:W1:Y:S02]  /*5c20*/  LDG.E.U8 R160, desc[UR38][R8.64+0xc9] ;  /* 0x0000c92608a07981 */ /* 0x000e64000c1e1100 */
[----:B-1----:R-:W-:-:S05]  /*5c30*/  PRMT R11, R160, 0x8880, RZ ;  /* 0x00008880a00b7816 */ /* 0x002fca00000000ff */
[----:B------:R-:W-:-:S07]  /*5c40*/  IMAD R10, R11, R22, RZ ;  /* 0x000000160b0a7224 */ /* 0x000fce00078e02ff */
.L_x_240:
[----:B------:R-:W-:Y:S05]  /*5c50*/  BSYNC B1 ;  /* 0x0000000000017941 */ /* 0x000fea0003800000 */
.L_x_239:
[----:B------:R-:W-:Y:S01]  /*5c60*/  @!P5 IMAD R127, R127, R23, R10 ;  /* 0x000000177f7fd224 */ /* 0x000fe200078e020a */
[----:B------:R-:W-:Y:S04]  /*5c70*/  BSSY B1, `(.L_x_241) ;  /* 0x0000006000017945 */ /* 0x000fe80003800000 */
[----:B------:R0:W-:Y:S01]  /*5c80*/  @!P5 STG.E.U8 desc[UR38][R6.64+0xc9], R127 ;  /* 0x0000c97f0600d986 */ /* 0x0001e2000c101126 */
[----:B------:R-:W-:Y:S05]  /*5c90*/  @P6 BRA `(.L_x_242) ;  /* 0x00000000000c6947 */ /* 0x000fea0003800000 */
[----:B------:R-:W1:Y:S02]  /*5ca0*/  LDG.E.U8 R160, desc[UR38][R2.64+0xd0] ;  /* 0x0000d02602a07981 */ /* 0x000e64000c1e1100 */
[----:B-1----:R-:W-:-:S05]  /*5cb0*/  PRMT R11, R160, 0x8880, RZ ;  /* 0x00008880a00b7816 */ /* 0x002fca00000000ff */
[----:B------:R-:W-:-:S07]  /*5cc0*/  IMAD R10, R11, R22, RZ ;  /* 0x000000160b0a7224 */ /* 0x000fce00078e02ff */
.L_x_242:
[----:B------:R-:W-:Y:S05]  /*5cd0*/  BSYNC B1 ;  /* 0x0000000000017941 */ /* 0x000fea0003800000 */
.L_x_241:
[----:B-1----:R-:W-:Y:S01]  /*5ce0*/  @!P6 IMAD R11, R128, R23, R10 ;  /* 0x00000017800be224 */ /* 0x002fe200078e020a */
[----:B------:R-:W-:Y:S04]  /*5cf0*/  BSSY B1, `(.L_x_243) ;  /* 0x0000006000017945 */ /* 0x000fe80003800000 */
[----:B------:R1:W-:Y:S01]  /*5d00*/  @!P6 STG.E.U8 desc[UR38][R4.64+0xd0], R11 ;  /* 0x0000d00b0400e986 */ /* 0x0003e2000c101126 */
[----:B------:R-:W-:Y:S05]  /*5d10*/  @P2 BRA `(.L_x_244) ;  /* 0x00000000000c2947 */ /* 0x000fea0003800000 */
[----:B------:R-:W1:Y:S02]  /*5d20*/  LDG.E.U8 R160, desc[UR38][R2.64+0xd1] ;  /* 0x0000d12602a07981 */ /* 0x000e64000c1e1100 */
[----:B-1----:R-:W-:-:S05]  /*5d30*/  PRMT R11, R160, 0x8880, RZ ;  /* 0x00008880a00b7816 */ /* 0x002fca00000000ff */
[----:B------:R-:W-:-:S07]  /*5d40*/  IMAD R10, R11, R22, RZ ;  /* 0x000000160b0a7224 */ /* 0x000fce00078e02ff */
.L_x_244:
[----:B------:R-:W-:Y:S05]  /*5d50*/  BSYNC B1 ;  /* 0x0000000000017941 */ /* 0x000fea0003800000 */
.L_x_243:
        /* <DEDUP_REMOVED lines=12> */
.L_x_246:
[----:B------:R-:W-:Y:S05]  /*5e20*/  BSYNC B1 ;  /* 0x0000000000017941 */ /* 0x000fea0003800000 */
.L_x_245:
[----:B-1----:R-:W-:Y:S01]  /*5e30*/  @!P4 IMAD R11, R130, R23, R10 ;  /* 0x00000017820bc224 */ /* 0x002fe200078e020a */
[----:B------:R-:W-:Y:S04]  /*5e40*/  BSSY B1, `(.L_x_247) ;  /* 0x0000006000017945 */ /* 0x000fe80003800000 */
[----:B------:R1:W-:Y:S01]  /*5e50*/  @!P4 STG.E.U8 desc[UR38][R6.64+0xd0], R11 ;  /* 0x0000d00b0600c986 */ /* 0x0003e2000c101126 */
[----:B------:R-:W-:Y:S05]  /*5e60*/  @P3 BRA `(.L_x_248) ;  /* 0x00000000000c3947 */ /* 0x000fea0003800000 */
[----:B------:R-:W1:Y:S02]  /*5e70*/  LDG.E.U8 R160, desc[UR38][R8.64+0xd1] ;  /* 0x0000d12608a07981 */ /* 0x000e64000c1e1100 */
[----:B-1----:R-:W-:-:S05]  /*5e80*/  PRMT R11, R160, 0x8880, RZ ;  /* 0x00008880a00b7816 */ /* 0x002fca00000000ff */
[----:B------:R-:W-:-:S07]  /*5e90*/  IMAD R10, R11, R22, RZ ;  /* 0x000000160b0a7224 */ /* 0x000fce00078e02ff */
.L_x_248:
[----:B------:R-:W-:Y:S05]  /*5ea0*/  BSYNC B1 ;  /* 0x0000000000017941 */ /* 0x000fea0003800000 */
.L_x_247:
[----:B------:R-:W-:Y:S01]  /*5eb0*/  @!P3 IMAD R131, R131, R23, R10 ;  /* 0x000000178383b224 */ /* 0x000fe200078e020a */
[----:B------:R-:W-:Y:S04]  /*5ec0*/  BSSY B1, `(.L_x_249) ;  /* 0x0000006000017945 */ /* 0x000fe80003800000 */
[----:B------:R0:W-:Y:S01]  /*5ed0*/  @!P3 STG.E.U8 desc[UR38][R6.64+0xd1], R131 ;  /* 0x0000d1830600b986 */ /* 0x0001e2000c101126 */
[----:B------:R-:W-:Y:S05]  /*5ee0*/  @P5 BRA `(.L_x_250) ;  /* 0x00000000000c5947 */ /* 0x000fea0003800000 */
[----:B------:R-:W1:Y:S02]  /*5ef0*/  LDG.E.U8 R160, desc[UR38][R2.64+0xd8] ;  /* 0x0000d82602a07981 */ /* 0x000e64000c1e1100 */
[----:B-1----:R-:W-:-:S05]  /*5f00*/  PRMT R11, R160, 0x8880, RZ ;  /* 0x00008880a00b7816 */ /* 0x002fca00000000ff */
[----:B------:R-:W-:-:S07]  /*5f10*/  IMAD R10, R11, R22, RZ ;  /* 0x000000160b0a7224 */ /* 0x000fce00078e02ff */
.L_x_250:
[----:B------:R-:W-:Y:S05]  /*5f20*/  BSYNC B1 ;  /* 0x0000000000017941 */ /* 0x000fea0003800000 */
.L_x_249:
[----:B-1----:R-:W-:Y:S01]  /*5f30*/  @!P5 IMAD R11, R132, R23, R10 ;  /* 0x00000017840bd224 */ /* 0x002fe200078e020a */
[----:B------:R-:W-:Y:S04]  /*5f40*/  BSSY B1, `(.L_x_251) ;  /* 0x0000006000017945 */ /* 0x000fe80003800000 */
[----:B------:R1:W-:Y:S01]  /*5f50*/  @!P5 STG.E.U8 desc[UR38][R4.64+0xd8], R11 ;  /* 0x0000d80b0400d986 */ /* 0x0003e2000c101126 */
[----:B------:R-:W-:Y:S05]  /*5f60*/  @P6 BRA `(.L_x_252) ;  /* 0x00000000000c6947 */ /* 0x000fea0003800000 */
[----:B------:R-:W1:Y:S02]  /*5f70*/  LDG.E.U8 R160, desc[UR38][R2.64+0xd9] ;  /* 0x0000d92602a07981 */ /* 0x000e64000c1e1100 */
[----:B-1----:R-:W-:-:S05]  /*5f80*/  PRMT R11, R160, 0x8880, RZ ;  /* 0x00008880a00b7816 */ /* 0x002fca00000000ff */
[----:B------:R-:W-:-:S07]  /*5f90*/  IMAD R10, R11, R22, RZ ;  /* 0x000000160b0a7224 */ /* 0x000fce00078e02ff */
.L_x_252:
[----:B------:R-:W-:Y:S05]  /*5fa0*/  BSYNC B1 ;  /* 0x0000000000017941 */ /* 0x000fea0003800000 */
.L_x_251:
[----:B------:R-:W-:Y:S01]  /*5fb0*/  @!P6 IMAD R133, R133, R23, R10 ;  /* 0x000000178585e224 */ /* 0x000fe200078e020a */
[----:B------:R-:W-:Y:S04]  /*5fc0*/  BSSY B1, `(.L_x_253) ;  /* 0x0000006000017945 */ /* 0x000fe80003800000 */
[----:B------:R0:W-:Y:S01]  /*5fd0*/  @!P6 STG.E.U8 desc[UR38][R4.64+0xd9], R133 ;  /* 0x0000d9850400e986 */ /* 0x0001e2000c101126 */
[----:B------:R-:W-:Y:S05]  /*5fe0*/  @P2 BRA `(.L_x_254) ;  /* 0x00000000000c2947 */ /* 0x000fea0003800000 */
[----:B------:R-:W1:Y:S02]  /*5ff0*/  LDG.E.U8 R160, desc[UR38][R8.64+0xd8] ;  /* 0x0000d82608a07981 */ /* 0x000e64000c1e1100 */
[----:B-1----:R-:W-:-:S05]  /*6000*/  PRMT R11, R160, 0x8880, RZ ;  /* 0x00008880a00b7816 */ /* 0x002fca00000000ff */
[----:B------:R-:W-:-:S07]  /*6010*/  IMAD R10, R11, R22, RZ ;  /* 0x000000160b0a7224 */ /* 0x000fce00078e02ff */
.L_x_254:
[----:B------:R-:W-:Y:S05]  /*6020*/  BSYNC B1 ;  /* 0x0000000000017941 */ /* 0x000fea0003800000 */
.L_x_253:
        /* <DEDUP_REMOVED lines=12> */
.L_x_256:
[----:B------:R-:W-:Y:S05]  /*60f0*/  BSYNC B1 ;  /* 0x0000000000017941 */ /* 0x000fea0003800000 */
.L_x_255:
[----:B------:R-:W-:Y:S01]  /*6100*/  @!P4 IMAD R135, R135, R23, R10 ;  /* 0x000000178787c224 */ /* 0x000fe200078e020a */
[----:B------:R-:W-:Y:S04]  /*6110*/  BSSY B1, `(.L_x_257) ;  /* 0x0000006000017945 */ /* 0x000fe80003800000 */
[----:B------:R0:W-:Y:S01]  /*6120*/  @!P4 STG.E.U8 desc[UR38][R6.64+0xd9], R135 ;  /* 0x0000d9870600c986 */ /* 0x0001e2000c101126 */
[----:B------:R-:W-:Y:S05]  /*6130*/  @P3 BRA `(.L_x_258) ;  /* 0x00000000000c3947 */ /* 0x000fea0003800000 */
[----:B------:R-:W1:Y:S02]  /*6140*/  LDG.E.U8 R160, desc[UR38][R2.64+0xe0] ;  /* 0x0000e02602a07981 */ /* 0x000e64000c1e1100 */
[----:B-1----:R-:W-:-:S05]  /*6150*/  PRMT R11, R160, 0x8880, RZ ;  /* 0x00008880a00b7816 */ /* 0x002fca00000000ff */
[----:B------:R-:W-:-:S07]  /*6160*/  IMAD R10, R11, R22, RZ ;  /* 0x000000160b0a7224 */ /* 0x000fce00078e02ff */
.L_x_258:
[----:B------:R-:W-:Y:S05]  /*6170*/  BSYNC B1 ;  /* 0x0000000000017941 */ /* 0x000fea0003800000 */
.L_x_257:
[----:B-1----:R-:W-:Y:S01]  /*6180*/  @!P3 IMAD R11, R136, R23, R10 ;  /* 0x00000017880bb224 */ /* 0x002fe200078e020a */
[----:B------:R-:W-:Y:S04]  /*6190*/  BSSY B1, `(.L_x_259) ;  /* 0x0000006000017945 */ /* 0x000fe80003800000 */
[----:B------:R1:W-:Y:S01]  /*61a0*/  @!P3 STG.E.U8 desc[UR38][R4.64+0xe0], R11 ;  /* 0x0000e00b0400b986 */ /* 0x0003e2000c101126 */
[----:B------:R-:W-:Y:S05]  /*61b0*/  @P5 BRA `(.L_x_260) ;  /* 0x00000000000c5947 */ /* 0x000fea0003800000 */
[----:B------:R-:W1:Y:S02]  /*61c0*/  LDG.E.U8 R160, desc[UR38][R2.64+0xe1] ;  /* 0x0000e12602a07981 */ /* 0x000e64000c1e1100 */
[----:B-1----:R-:W-:-:S05]  /*61d0*/  PRMT R11, R160, 0x8880, RZ ;  /* 0x00008880a00b7816 */ /* 0x002fca00000000ff */
[----:B------:R-:W-:-:S07]  /*61e0*/  IMAD R10, R11, R22, RZ ;  /* 0x000000160b0a7224 */ /* 0x000fce00078e02ff */
.L_x_260:
[----:B------:R-:W-:Y:S05]  /*61f0*/  BSYNC B1 ;  /* 0x0000000000017941 */ /* 0x000fea0003800000 */
.L_x_259:
[----:B------:R-:W-:Y:S01]  /*6200*/  @!P5 IMAD R137, R137, R23, R10 ;  /* 0x000000178989d224 */ /* 0x000fe200078e020a */
[----:B------:R-:W-:Y:S04]  /*6210*/  BSSY B1, `(.L_x_261) ;  /* 0x0000006000017945 */ /* 0x000fe80003800000 */
[----:B------:R0:W-:Y:S01]  /*6220*/  @!P5 STG.E.U8 desc[UR38][R4.64+0xe1], R137 ;  /* 0x0000e1890400d986 */ /* 0x0001e2000c101126 */
[----:B------:R-:W-:Y:S05]  /*6230*/  @P6 BRA `(.L_x_262) ;  /* 0x00000000000c6947 */ /* 0x000fea0003800000 */
[----:B------:R-:W1:Y:S02]  /*6240*/  LDG.E.U8 R160, desc[UR38][R8.64+0xe0] ;  /* 0x0000e02608a07981 */ /* 0x000e64000c1e1100 */
[----:B-1----:R-:W-:-:S05]  /*6250*/  PRMT R11, R160, 0x8880, RZ ;  /* 0x00008880a00b7816 */ /* 0x002fca00000000ff */
[----:B------:R-:W-:-:S07]  /*6260*/  IMAD R10, R11, R22, RZ ;  /* 0x000000160b0a7224 */ /* 0x000fce00078e02ff */
.L_x_262:
[----:B------:R-:W-:Y:S05]  /*6270*/  BSYNC B1 ;  /* 0x0000000000017941 */ /* 0x000fea0003800000 */
.L_x_261:
[----:B-1----:R-:W-:Y:S01]  /*6280*/  @!P6 IMAD R11, R138, R23, R10 ;  /* 0x000000178a0be224 */ /* 0x002fe200078e020a */
[----:B------:R-:W-:Y:S04]  /*6290*/  BSSY B1, `(.L_x_263) ;  /* 0x0000006000017945 */ /* 0x000fe80003800000 */
[----:B------:R1:W-:Y:S01]  /*62a0*/  @!P6 STG.E.U8 desc[UR38][R6.64+0xe0], R11 ;  /* 0x0000e00b0600e986 */ /* 0x0003e2000c101126 */
[----:B------:R-:W-:Y:S05]  /*62b0*/  @P2 BRA `(.L_x_264) ;  /* 0x00000000000c2947 */ /* 0x000fea0003800000 */
[----:B------:R-:W1:Y:S02]  /*62c0*/  LDG.E.U8 R160, desc[UR38][R8.64+0xe1] ;  /* 0x0000e12608a07981 */ /* 0x000e64000c1e1100 */
[----:B-1----:R-:W-:-:S05]  /*62d0*/  PRMT R11, R160, 0x8880, RZ ;  /* 0x00008880a00b7816 */ /* 0x002fca00000000ff */
[----:B------:R-:W-:-:S07]  /*62e0*/  IMAD R10, R11, R22, RZ ;  /* 0x000000160b0a7224 */ /* 0x000fce00078e02ff */
.L_x_264:
[----:B------:R-:W-:Y:S05]  /*62f0*/  BSYNC B1 ;  /* 0x0000000000017941 */ /* 0x000fea0003800000 */
.L_x_263:
        /* <DEDUP_REMOVED lines=12> */
.L_x_266:
[----:B------:R-:W-:Y:S05]  /*63c0*/  BSYNC B1 ;  /* 0x0000000000017941 */ /* 0x000fea0003800000 */
.L_x_265:
[----:B-1----:R-:W-:Y:S01]  /*63d0*/  @!P5 IMAD R11, R140, R23, R10 ;  /* 0x000000178c0bd224 */ /* 0x002fe200078e020a */
[----:B------:R-:W-:Y:S04]  /*63e0*/  BSSY B1, `(.L_x_267) ;  /* 0x0000006000017945 */ /* 0x000fe80003800000 */
[----:B------:R1:W-:Y:S01]  /*63f0*/  @!P5 STG.E.U8 desc[UR38][R4.64+0xe8], R11 ;  /* 0x0000e80b0400d986 */ /* 0x0003e2000c101126 */
[----:B------:R-:W-:Y:S05]  /*6400*/  @P3 BRA `(.L_x_268) ;  /* 0x00000000000c3947 */ /* 0x000fea0003800000 */
[----:B------:R-:W1:Y:S02]  /*6410*/  LDG.E.U8 R160, desc[UR38][R2.64+0xe9] ;  /* 0x0000e92602a07981 */ /* 0x000e64000c1e1100 */
[----:B-1----:R-:W-:-:S05]  /*6420*/  PRMT R11, R160, 0x8880, RZ ;  /* 0x00008880a00b7816 */ /* 0x002fca00000000ff */
[----:B------:R-:W-:-:S07]  /*6430*/  IMAD R10, R11, R22, RZ ;  /* 0x000000160b0a7224 */ /* 0x000fce00078e02ff */
.L_x_268:
[----:B------:R-:W-:Y:S05]  /*6440*/  BSYNC B1 ;  /* 0x0000000000017941 */ /* 0x000fea0003800000 */
.L_x_267:
[----:B------:R-:W-:Y:S01]  /*6450*/  @!P3 IMAD R141, R141, R23, R10 ;  /* 0x000000178d8db224 */ /* 0x000fe200078e020a */
[----:B------:R-:W-:Y:S04]  /*6460*/  BSSY B1, `(.L_x_269) ;  /* 0x0000006000017945 */ /* 0x000fe80003800000 */
[----:B------:R0:W-:Y:S01]  /*6470*/  @!P3 STG.E.U8 desc[UR38][R4.64+0xe9], R141 ;  /* 0x0000e98d0400b986 */ /* 0x0001e2000c101126 */
[----:B------:R-:W-:Y:S05]  /*6480*/  @P2 BRA `(.L_x_270) ;  /* 0x00000000000c2947 */ /* 0x000fea0003800000 */
[----:B------:R-:W1:Y:S02]  /*6490*/  LDG.E.U8 R160, desc[UR38][R8.64+0xe8] ;  /* 0x0000e82608a07981 */ /* 0x000e64000c1e1100 */
[----:B-1----:R-:W-:-:S05]  /*64a0*/  PRMT R11, R160, 0x8880, RZ ;  /* 0x00008880a00b7816 */ /* 0x002fca00000000ff */
[----:B------:R-:W-:-:S07]  /*64b0*/  IMAD R10, R11, R22, RZ ;  /* 0x000000160b0a7224 */ /* 0x000fce00078e02ff */
.L_x_270:
[----:B------:R-:W-:Y:S05]  /*64c0*/  BSYNC B1 ;  /* 0x0000000000017941 */ /* 0x000fea0003800000 */
.L_x_269:
[----:B-1----:R-:W-:Y:S01]  /*64d0*/  @!P2 IMAD R11, R142, R23, R10 ;  /* 0x000000178e0ba224 */ /* 0x002fe200078e020a */
[----:B------:R-:W-:Y:S04]  /*64e0*/  BSSY B1, `(.L_x_271) ;  /* 0x0000006000017945 */ /* 0x000fe80003800000 */
[----:B------:R1:W-:Y:S01]  /*64f0*/  @!P2 STG.E.U8 desc[UR38][R6.64+0xe8], R11 ;  /* 0x0000e80b0600a986 */ /* 0x0003e2000c101126 */
[----:B------:R-:W-:Y:S05]  /*6500*/  @P6 BRA `(.L_x_272) ;  /* 0x00000000000c6947 */ /* 0x000fea0003800000 */
[----:B------:R-:W1:Y:S02]  /*6510*/  LDG.E.U8 R160, desc[UR38][R8.64+0xe9] ;  /* 0x0000e92608a07981 */ /* 0x000e64000c1e1100 */
[----:B-1----:R-:W-:-:S05]  /*6520*/  PRMT R11, R160, 0x8880, RZ ;  /* 0x00008880a00b7816 */ /* 0x002fca00000000ff */
[----:B------:R-:W-:-:S07]  /*6530*/  IMAD R10, R11, R22, RZ ;  /* 0x000000160b0a7224 */ /* 0x000fce00078e02ff */
.L_x_272:
[----:B------:R-:W-:Y:S05]  /*6540*/  BSYNC B1 ;  /* 0x0000000000017941 */ /* 0x000fea0003800000 */
.L_x_271:
[----:B------:R-:W-:Y:S01]  /*6550*/  @!P6 IMAD R143, R143, R23, R10 ;  /* 0x000000178f8fe224 */ /* 0x000fe200078e020a */
[----:B------:R-:W-:Y:S04]  /*6560*/  BSSY B1, `(.L_x_273) ;  /* 0x0000006000017945 */ /* 0x000fe80003800000 */
[----:B------:R0:W-:Y:S01]  /*6570*/  @!P6 STG.E.U8 desc[UR38][R6.64+0xe9], R143 ;  /* 0x0000e98f0600e986 */ /* 0x0001e2000c101126 */
[----:B------:R-:W-:Y:S05]  /*6580*/  @P4 BRA `(.L_x_274) ;  /* 0x00000000000c4947 */ /* 0x000fea0003800000 */
[----:B------:R-:W1:Y:S02]  /*6590*/  LDG.E.U8 R160, desc[UR38][R2.64+0xf0] ;  /* 0x0000f02602a07981 */ /* 0x000e64000c1e1100 */
[----:B-1----:R-:W-:-:S05]  /*65a0*/  PRMT R11, R160, 0x8880, RZ ;  /* 0x00008880a00b7816 */ /* 0x002fca00000000ff */
[----:B------:R-:W-:-:S07]  /*65b0*/  IMAD R10, R11, R22, RZ ;  /* 0x000000160b0a7224 */ /* 0x000fce00078e02ff */
.L_x_274:
[----:B------:R-:W-:Y:S05]  /*65c0*/  BSYNC B1 ;  /* 0x0000000000017941 */ /* 0x000fea0003800000 */
.L_x_273:
[----:B------:R-:W-:Y:S01]  /*65d0*/  ISETP.LT.OR P3, PT, R0, 0xf2, !P1 ;  /* 0x000000f20000780c */ /* 0x000fe20004f61670 */
[----:B-1----:R-:W-:Y:S01]  /*65e0*/  @!P4 IMAD R11, R144, R23, R10 ;  /* 0x00000017900bc224 */ /* 0x002fe200078e020a */
[----:B------:R-:W-:Y:S01]  /*65f0*/  BSSY B1, `(.L_x_275) ;  /* 0x000000b000017945 */ /* 0x000fe20003800000 */
[C---:B------:R-:W-:Y:S02]  /*6600*/  ISETP.LT.OR P2, PT, R0.reuse, 0xf1, !P0 ;  /* 0x000000f10000780c */ /* 0x040fe40004741670 */
[C---:B------:R-:W-:Y:S01]  /*6610*/  ISETP.LT.OR P5, PT, R0.reuse, 0xf2, !P0 ;  /* 0x000000f20000780c */ /* 0x040fe200047a1670 */
[----:B------:R1:W-:Y:S01]  /*6620*/  @!P4 STG.E.U8 desc[UR38][R4.64+0xf0], R11 ;  /* 0x0000f00b0400c986 */ /* 0x0003e2000c101126 */
[C---:B------:R-:W-:Y:S02]  /*6630*/  ISETP.LT.OR P4, PT, R0.reuse, 0xf9, !P1 ;  /* 0x000000f90000780c */ /* 0x040fe40004f81670 */
[C---:B------:R-:W-:Y:S02]  /*6640*/  ISETP.LT.OR P1, PT, R0.reuse, 0xfa, !P1 ;  /* 0x000000fa0000780c */ /* 0x040fe40004f21670 */
[----:B------:R-:W-:-:S02]  /*6650*/  ISETP.LT.OR P6, PT, R0, 0xf9, !P0 ;  /* 0x000000f90000780c */ /* 0x000fc400047c1670 */
[----:B------:R-:W-:Y:S11]  /*6660*/  @P3 BRA `(.L_x_276) ;  /* 0x00000000000c3947 */ /* 0x000ff60003800000 */
[----:B------:R-:W1:Y:S02]  /*6670*/  LDG.E.U8 R160, desc[UR38][R2.64+0xf1] ;  /* 0x0000f12602a07981 */ /* 0x000e64000c1e1100 */
[----:B-1----:R-:W-:-:S05]  /*6680*/  PRMT R11, R160, 0x8880, RZ ;  /* 0x00008880a00b7816 */ /* 0x002fca00000000ff */
[----:B------:R-:W-:-:S07]  /*6690*/  IMAD R10, R11, R22, RZ ;  /* 0x000000160b0a7224 */ /* 0x000fce00078e02ff */
.L_x_276:
[----:B------:R-:W-:Y:S05]  /*66a0*/  BSYNC B1 ;  /* 0x0000000000017941 */ /* 0x000fea0003800000 */
.L_x_275:
[----:B------:R-:W-:Y:S01]  /*66b0*/  @!P3 IMAD R145, R145, R23, R10 ;  /* 0x000000179191b224 */ /* 0x000fe200078e020a */
[----:B------:R-:W-:Y:S04]  /*66c0*/  BSSY B1, `(.L_x_277) ;  /* 0x0000006000017945 */ /* 0x000fe80003800000 */
[----:B------:R0:W-:Y:S01]  /*66d0*/  @!P3 STG.E.U8 desc[UR38][R4.64+0xf1], R145 ;  /* 0x0000f1910400b986 */ /* 0x0001e2000c101126 */
[----:B------:R-:W-:Y:S05]  /*66e0*/  @P2 BRA `(.L_x_278) ;  /* 0x00000000000c2947 */ /* 0x000fea0003800000 */
[----:B------:R-:W1:Y:S02]  /*66f0*/  LDG.E.U8 R160, desc[UR38][R8.64+0xf0] ;  /* 0x0000f02608a07981 */ /* 0x000e64000c1e1100 */
[----:B-1----:R-:W-:-:S05]  /*6700*/  PRMT R11, R160, 0x8880, RZ ;  /* 0x00008880a00b7816 */ /* 0x002fca00000000ff */
[----:B------:R-:W-:-:S07]  /*6710*/  IMAD R10, R11, R22, RZ ;  /* 0x000000160b0a7224 */ /* 0x000fce00078e02ff */
.L_x_278:
[----:B------:R-:W-:Y:S05]  /*6720*/  BSYNC B1 ;  /* 0x0000000000017941 */ /* 0x000fea0003800000 */
.L_x_277:
[----:B-1----:R-:W-:Y:S01]  /*6730*/  @!P2 IMAD R11, R146, R23, R10 ;  /* 0x00000017920ba224 */ /* 0x002fe200078e020a */
[----:B------:R-:W-:Y:S04]  /*6740*/  BSSY B1, `(.L_x_279) ;  /* 0x0000006000017945 */ /* 0x000fe80003800000 */
[----:B------:R1:W-:Y:S01]  /*6750*/  @!P2 STG.E.U8 desc[UR38][R6.64+0xf0], R11 ;  /* 0x0000f00b0600a986 */ /* 0x0003e2000c101126 */
[----:B------:R-:W-:Y:S05]  /*6760*/  @P5 BRA `(.L_x_280) ;  /* 0x00000000000c5947 */ /* 0x000fea0003800000 */
[----:B------:R-:W1:Y:S02]  /*6770*/  LDG.E.U8 R160, desc[UR38][R8.64+0xf1] ;  /* 0x0000f12608a07981 */ /* 0x000e64000c1e1100 */
[----:B-1----:R-:W-:-:S05]  /*6780*/  PRMT R11, R160, 0x8880, RZ ;  /* 0x00008880a00b7816 */ /* 0x002fca00000000ff */
[----:B------:R-:W-:-:S07]  /*6790*/  IMAD R10, R11, R22, RZ ;  /* 0x000000160b0a7224 */ /* 0x000fce00078e02ff */
.L_x_280:
[----:B------:R-:W-:Y:S05]  /*67a0*/  BSYNC B1 ;  /* 0x0000000000017941 */ /* 0x000fea0003800000 */
.L_x_279:
[----:B------:R-:W-:Y:S01]  /*67b0*/  @!P5 IMAD R147, R147, R23, R10 ;  /* 0x000000179393d224 */ /* 0x000fe200078e020a */
[----:B------:R-:W-:Y:S04]  /*67c0*/  BSSY B1, `(.L_x_281) ;  /* 0x0000006000017945 */ /* 0x000fe80003800000 */
[----:B------:R0:W-:Y:S01]  /*67d0*/  @!P5 STG.E.U8 desc[UR38][R6.64+0xf1], R147 ;  /* 0x0000f1930600d986 */ /* 0x0001e2000c101126 */
[----:B------:R-:W-:Y:S05]  /*67e0*/  @P4 BRA `(.L_x_282) ;  /* 0x00000000000c4947 */ /* 0x000fea0003800000 */
[----:B------:R-:W1:Y:S02]  /*67f0*/  LDG.E.U8 R160, desc[UR38][R2.64+0xf8] ;  /* 0x0000f82602a07981 */ /* 0x000e64000c1e1100 */
[----:B-1----:R-:W-:-:S05]  /*6800*/  PRMT R11, R160, 0x8880, RZ ;  /* 0x00008880a00b7816 */ /* 0x002fca00000000ff */
[----:B------:R-:W-:-:S07]  /*6810*/  IMAD R10, R11, R22, RZ ;  /* 0x000000160b0a7224 */ /* 0x000fce00078e02ff */
.L_x_282:
[----:B------:R-:W-:Y:S05]  /*6820*/  BSYNC B1 ;  /* 0x0000000000017941 */ /* 0x000fea0003800000 */
.L_x_281:
[----:B-1----:R-:W-:Y:S01]  /*6830*/  @!P4 IMAD R11, R148, R23, R10 ;  /* 0x00000017940bc224 */ /* 0x002fe200078e020a */
[----:B------:R-:W-:Y:S04]  /*6840*/  BSSY B1, `(.L_x_283) ;  /* 0x0000006000017945 */ /* 0x000fe80003800000 */
[----:B------:R1:W-:Y:S01]  /*6850*/  @!P4 STG.E.U8 desc[UR38][R4.64+0xf8], R11 ;  /* 0x0000f80b0400c986 */ /* 0x0003e2000c101126 */
[----:B------:R-:W-:Y:S05]  /*6860*/  @P1 BRA `(.L_x_284) ;  /* 0x00000000000c1947 */ /* 0x000fea0003800000 */
[----:B------:R-:W1:Y:S02]  /*6870*/  LDG.E.U8 R160, desc[UR38][R2.64+0xf9] ;  /* 0x0000f92602a07981 */ /* 0x000e64000c1e1100 */
[----:B-1----:R-:W-:-:S05]  /*6880*/  PRMT R11, R160, 0x8880, RZ ;  /* 0x00008880a00b7816 */ /* 0x002fca00000000ff */
[----:B------:R-:W-:-:S07]  /*6890*/  IMAD R10, R11, R22, RZ ;  /* 0x000000160b0a7224 */ /* 0x000fce00078e02ff */
.L_x_284:
[----:B------:R-:W-:Y:S05]  /*68a0*/  BSYNC B1 ;  /* 0x0000000000017941 */ /* 0x000fea0003800000 */
.L_x_283:
[----:B------:R-:W-:Y:S01]  /*68b0*/  @!P1 IMAD R149, R149, R23, R10 ;  /* 0x0000001795959224 */ /* 0x000fe200078e020a */
[----:B------:R-:W-:Y:S04]  /*68c0*/  BSSY B1, `(.L_x_285) ;  /* 0x0000006000017945 */ /* 0x000fe80003800000 */
[----:B------:R0:W-:Y:S01]  /*68d0*/  @!P1 STG.E.U8 desc[UR38][R4.64+0xf9], R149 ;  /* 0x0000f99504009986 */ /* 0x0001e2000c101126 */
[----:B------:R-:W-:Y:S05]  /*68e0*/  @P6 BRA `(.L_x_286) ;  /* 0x00000000000c6947 */ /* 0x000fea0003800000 */
[----:B------:R-:W0:Y:S02]  /*68f0*/  LDG.E.U8 R160, desc[UR38][R8.64+0xf8] ;  /* 0x0000f82608a07981 */ /* 0x000e24000c1e1100 */
[----:B0-----:R-:W-:-:S05]  /*6900*/  PRMT R3, R160, 0x8880, RZ ;  /* 0x00008880a0037816 */ /* 0x001fca00000000ff */
[----:B------:R-:W-:-:S07]  /*6910*/  IMAD R10, R3, R22, RZ ;  /* 0x00000016030a7224 */ /* 0x000fce00078e02ff */
.L_x_286:
[----:B------:R-:W-:Y:S05]  /*6920*/  BSYNC B1 ;  /* 0x0000000000017941 */ /* 0x000fea0003800000 */
.L_x_285:
[----:B0-----:R-:W-:Y:S01]  /*6930*/  @!P6 IMAD R3, R150, R23, R10 ;  /* 0x000000179603e224 */ /* 0x001fe200078e020a */
[----:B------:R-:W-:Y:S01]  /*6940*/  ISETP.LT.OR P0, PT, R0, 0xfa, !P0 ;  /* 0x000000fa0000780c */ /* 0x000fe20004701670 */
[----:B------:R-:W-:Y:S03]  /*6950*/  BSSY B1, `(.L_x_287) ;  /* 0x0000006000017945 */ /* 0x000fe60003800000 */
[----:B------:R0:W-:Y:S09]  /*6960*/  @!P6 STG.E.U8 desc[UR38][R6.64+0xf8], R3 ;  /* 0x0000f8030600e986 */ /* 0x0001f2000c101126 */
[----:B------:R-:W-:Y:S05]  /*6970*/  @P0 BRA `(.L_x_288) ;  /* 0x00000000000c0947 */ /* 0x000fea0003800000 */
[----:B------:R-:W0:Y:S02]  /*6980*/  LDG.E.U8 R160, desc[UR38][R8.64+0xf9] ;  /* 0x0000f92608a07981 */ /* 0x000e24000c1e1100 */
[----:B0-----:R-:W-:-:S05]  /*6990*/  PRMT R3, R160, 0x8880, RZ ;  /* 0x00008880a0037816 */ /* 0x001fca00000000ff */
[----:B------:R-:W-:-:S07]  /*69a0*/  IMAD R10, R3, R22, RZ ;  /* 0x00000016030a7224 */ /* 0x000fce00078e02ff */
.L_x_288:
[----:B------:R-:W-:Y:S05]  /*69b0*/  BSYNC B1 ;  /* 0x0000000000017941 */ /* 0x000fea0003800000 */
.L_x_287:
[----:B------:R-:W-:Y:S01]  /*69c0*/  IMAD R151, R151, R23, R10 ;  /* 0x0000001797977224 */ /* 0x000fe200078e020a */
[----:B------:R-:W-:Y:S06]  /*69d0*/  @P0 BRA `(.L_x_289) ;  /* 0x0000001800100947 */ /* 0x000fec0003800000 */
[----:B------:R0:W-:Y:S01]  /*69e0*/  STG.E.U8 desc[UR38][R6.64+0xf9], R151 ;  /* 0x0000f99706007986 */ /* 0x0001e2000c101126 */
[----:B------:R-:W-:Y:S05]  /*69f0*/  BRA `(.L_x_289) ;  /* 0x0000001800087947 */ /* 0x000fea0003800000 */
.L_x_32:
[C---:B------:R-:W-:Y:S02]  /*6a00*/  ISETP.GE.AND P1, PT, R163.reuse, 0x1, PT ;  /* 0x00000001a300780c */ /* 0x040fe40003f26270 */
[----:B------:R-:W-:Y:S02]  /*6a10*/  ISETP.GE.AND P0, PT, R163, 0x9, PT ;  /* 0x00000009a300780c */ /* 0x000fe40003f06270 */
[C---:B------:R-:W-:Y:S02]  /*6a20*/  ISETP.LT.OR P3, PT, R0.reuse, 0x1, !P1 ;  /* 0x000000010000780c */ /* 0x040fe40004f61670 */
[C---:B------:R-:W-:Y:S02]  /*6a30*/  ISETP.LT.OR P2, PT, R0.reuse, 0x2, !P1 ;  /* 0x000000020000780c */ /* 0x040fe40004f41670 */
[C---:B------:R-:W-:Y:S02]  /*6a40*/  ISETP.LT.OR P6, PT, R0.reuse, 0x1, !P0 ;  /* 0x000000010000780c */ /* 0x040fe400047c1670 */
[----:B------:R-:W-:-:S02]  /*6a50*/  ISETP.LT.OR P4, PT, R0, 0x2, !P0 ;  /* 0x000000020000780c */ /* 0x000fc40004781670 */
[----:B------:R-:W-:-:S05]  /*6a60*/  ISETP.LT.OR P5, PT, R0, 0xa, !P1 ;  /* 0x0000000a0000780c */ /* 0x000fca0004fa1670 */
[-C--:B------:R-:W-:Y:S02]  /*6a70*/  @!P3 IMAD R3, R24, R23.reuse, RZ ;  /* 0x000000171803b224 */ /* 0x080fe400078e02ff */
[-C--:B------:R-:W-:Y:S02]  /*6a80*/  @!P2 IMAD R25, R25, R23.reuse, RZ ;  /* 0x000000171919a224 */ /* 0x080fe400078e02ff */
[-C--:B------:R-:W-:Y:S01]  /*6a90*/  @!P6 IMAD R9, R26, R23.reuse, RZ ;  /* 0x000000171a09e224 */ /* 0x080fe200078e02ff */
[----:B------:R0:W-:Y:S01]  /*6aa0*/  @!P3 STG.E.U8 desc[UR38][R4.64], R3 ;  /* 0x000000030400b986 */ /* 0x0001e2000c101126 */
[C---:B------:R-:W-:Y:S01]  /*6ab0*/  ISETP.LT.OR P3, PT, R0.reuse, 0x9, !P1 ;  /* 0x000000090000780c */ /* 0x040fe20004f61670 */
[-C--:B------:R-:W-:Y:S02]  /*6ac0*/  @!P4 IMAD R27, R27, R23.reuse, RZ ;  /* 0x000000171b1bc224 */ /* 0x080fe400078e02ff */
[----:B------:R-:W-:Y:S01]  /*6ad0*/  @!P5 IMAD R29, R29, R23, RZ ;  /* 0x000000171d1dd224 */ /* 0x000fe200078e02ff */
[----:B------:R-:W-:Y:S01]  /*6ae0*/  @!P2 STG.E.U8 desc[UR38][R4.64+0x1], R25 ;  /* 0x000001190400a986 */ /* 0x000fe2000c101126 */
[----:B------:R-:W-:-:S03]  /*6af0*/  ISETP.LT.OR P2, PT, R0, 0x9, !P0 ;  /* 0x000000090000780c */ /* 0x000fc60004741670 */
[----:B------:R1:W-:Y:S01]  /*6b00*/  @!P6 STG.E.U8 desc[UR38][R6.64], R9 ;  /* 0x000000090600e986 */ /* 0x0003e2000c101126 */
[----:B------:R-:W-:-:S03]  /*6b10*/  ISETP.LT.OR P6, PT, R0, 0xa, !P0 ;  /* 0x0000000a0000780c */ /* 0x000fc600047c1670 */
[----:B------:R-:W-:Y:S01]  /*6b20*/  @!P4 STG.E.U8 desc[UR38][R6.64+0x1], R27 ;  /* 0x0000011b0600c986 */ /* 0x000fe2000c101126 */
[----:B0-----:R-:W-:Y:S01]  /*6b30*/  @!P3 IMAD R3, R28, R23, RZ ;  /* 0x000000171c03b224 */ /* 0x001fe200078e02ff */
[C---:B------:R-:W-:Y:S02]  /*6b40*/  ISETP.LT.OR P4, PT, R0.reuse, 0x11, !P1 ;  /* 0x000000110000780c */ /* 0x040fe40004f81670 */
[----:B------:R-:W-:Y:S01]  /*6b50*/  @!P5 STG.E.U8 desc[UR38][R4.64+0x9], R29 ;  /* 0x0000091d0400d986 */ /* 0x000fe2000c101126 */
[----:B------:R-:W-:-:S03]  /*6b60*/  ISETP.LT.OR P5, PT, R0, 0x11, !P0 ;  /* 0x000000110000780c */ /* 0x000fc600047a1670 */
[----:B------:R0:W-:Y:S01]  /*6b70*/  @!P3 STG.E.U8 desc[UR38][R4.64+0x8], R3 ;  /* 0x000008030400b986 */ /* 0x0001e2000c101126 */
[----:B------:R-:W-:Y:S01]  /*6b80*/  ISETP.LT.OR P3, PT, R0, 0x12, !P1 ;  /* 0x000000120000780c */ /* 0x000fe20004f61670 */
[-C--:B-1----:R-:W-:Y:S02]  /*6b90*/  @!P2 IMAD R9, R30, R23.reuse, RZ ;  /* 0x000000171e09a224 */ /* 0x082fe400078e02ff */
[----:B------:R-:W-:-:S03]  /*6ba0*/  @!P6 IMAD R31, R31, R23, RZ ;  /* 0x000000171f1fe224 */ /* 0x000fc600078e02ff */
[-C--:B------:R-:W-:Y:S01]  /*6bb0*/  @!P4 IMAD R11, R32, R23.reuse, RZ ;  /* 0x00000017200bc224 */ /* 0x080fe200078e02ff */
[----:B------:R1:W-:Y:S01]  /*6bc0*/  @!P2 STG.E.U8 desc[UR38][R6.64+0x8], R9 ;  /* 0x000008090600a986 */ /* 0x0003e2000c101126 */
[----:B------:R-:W-:Y:S01]  /*6bd0*/  ISETP.LT.OR P2, PT, R0, 0x12, !P0 ;  /* 0x000000120000780c */ /* 0x000fe20004741670 */
[-C--:B0-----:R-:W-:Y:S02]  /*6be0*/  @!P5 IMAD R3, R34, R23.reuse, RZ ;  /* 0x000000172203d224 */ /* 0x081fe400078e02ff */
[----:B------:R-:W-:Y:S02]  /*6bf0*/  @!P6 STG.E.U8 desc[UR38][R6.64+0x9], R31 ;  /* 0x0000091f0600e986 */ /* 0x000fe4000c101126 */
[----:B------:R-:W-:Y:S01]  /*6c00*/  @!P3 IMAD R33, R33, R23, RZ ;  /* 0x000000172121b224 */ /* 0x000fe200078e02ff */
[C---:B------:R-:W-:Y:S01]  /*6c10*/  ISETP.LT.OR P6, PT, R0.reuse, 0x19, !P1 ;  /* 0x000000190000780c */ /* 0x040fe20004fc1670 */
[----:B------:R-:W-:Y:S01]  /*6c20*/  @!P4 STG.E.U8 desc[UR38][R4.64+0x10], R11 ;  /* 0x0000100b0400c986 */ /* 0x000fe2000c101126 */
[----:B------:R-:W-:-:S03]  /*6c30*/  ISETP.LT.OR P4, PT, R0, 0x1a, !P1 ;  /* 0x0000001a0000780c */ /* 0x000fc60004f81670 */
[----:B------:R-:W-:Y:S01]  /*6c40*/  @!P3 STG.E.U8 desc[UR38][R4.64+0x11], R33 ;  /* 0x000011210400b986 */ /* 0x000fe2000c101126 */
[C---:B------:R-:W-:Y:S01]  /*6c50*/  ISETP.LT.OR P3, PT, R0.reuse, 0x19, !P0 ;  /* 0x000000190000780c */ /* 0x040fe20004761670 */
[----:B------:R-:W-:Y:S02]  /*6c60*/  @!P2 IMAD R35, R35, R23, RZ ;  /* 0x000000172323a224 */ /* 0x000fe400078e02ff */
[----:B------:R0:W-:Y:S01]  /*6c70*/  @!P5 STG.E.U8 desc[UR38][R6.64+0x10], R3 ;  /* 0x000010030600d986 */ /* 0x0001e2000c101126 */
[----:B------:R-:W-:-:S03]  /*6c80*/  ISETP.LT.OR P5, PT, R0, 0x1a, !P0 ;  /* 0x0000001a0000780c */ /* 0x000fc600047a1670 */
[-C--:B-1----:R-:W-:Y:S01]  /*6c90*/  @!P6 IMAD R9, R36, R23.reuse, RZ ;  /* 0x000000172409e224 */ /* 0x082fe200078e02ff */
[----:B------:R-:W-:Y:S01]  /*6ca0*/  @!P2 STG.E.U8 desc[UR38][R6.64+0x11], R35 ;  /* 0x000011230600a986 */ /* 0x000fe2000c101126 */
[C---:B------:R-:W-:Y:S01]  /*6cb0*/  ISETP.LT.OR P2, PT, R0.reuse, 0x21, !P1 ;  /* 0x000000210000780c */ /* 0x040fe20004f41670 */
[-C--:B------:R-:W-:Y:S02]  /*6cc0*/  @!P4 IMAD R37, R37, R23.reuse, RZ ;  /* 0x000000172525c224 */ /* 0x080fe400078e02ff */
[----:B------:R1:W-:Y:S01]  /*6cd0*/  @!P6 STG.E.U8 desc[UR38][R4.64+0x18], R9 ;  /* 0x000018090400e986 */ /* 0x0003e2000c101126 */
[----:B------:R-:W-:Y:S01]  /*6ce0*/  ISETP.LT.OR P6, PT, R0, 0x22, !P1 ;  /* 0x000000220000780c */ /* 0x000fe20004fc1670 */
[-C--:B0-----:R-:W-:Y:S02]  /*6cf0*/  @!P3 IMAD R3, R38, R23.reuse, RZ ;  /* 0x000000172603b224 */ /* 0x081fe400078e02ff */
[----:B------:R-:W-:Y:S01]  /*6d00*/  @!P4 STG.E.U8 desc[UR38][R4.64+0x19], R37 ;  /* 0x000019250400c986 */ /* 0x000fe2000c101126 */
[----:B------:R-:W-:Y:S01]  /*6d10*/  @!P5 IMAD R39, R39, R23, RZ ;  /* 0x000000172727d224 */ /* 0x000fe200078e02ff */
[----:B------:R-:W-:-:S02]  /*6d20*/  ISETP.LT.OR P4, PT, R0, 0x21, !P0 ;  /* 0x000000210000780c */ /* 0x000fc40004781670 */
[----:B------:R0:W-:Y:S01]  /*6d30*/  @!P3 STG.E.U8 desc[UR38][R6.64+0x18], R3 ;  /* 0x000018030600b986 */ /* 0x0001e2000c101126 */
[----:B------:R-:W-:Y:S01]  /*6d40*/  ISETP.LT.OR P3, PT, R0, 0x22, !P0 ;  /* 0x000000220000780c */ /* 0x000fe20004761670 */
[-C--:B-1----:R-:W-:Y:S02]  /*6d50*/  @!P2 IMAD R9, R40, R23.reuse, RZ ;  /* 0x000000172809a224 */ /* 0x082fe400078e02ff */
[----:B------:R-:W-:Y:S01]  /*6d60*/  @!P5 STG.E.U8 desc[UR38][R6.64+0x19], R39 ;  /* 0x000019270600d986 */ /* 0x000fe2000c101126 */
[C---:B------:R-:W-:Y:S01]  /*6d70*/  ISETP.LT.OR P5, PT, R0.reuse, 0x29, !P1 ;  /* 0x000000290000780c */ /* 0x040fe20004fa1670 */
[-C--:B------:R-:W-:Y:S02]  /*6d80*/  @!P6 IMAD R41, R41, R23.reuse, RZ ;  /* 0x000000172929e224 */ /* 0x080fe400078e02ff */
[----:B------:R1:W-:Y:S01]  /*6d90*/  @!P2 STG.E.U8 desc[UR38][R4.64+0x20], R9 ;  /* 0x000020090400a986 */ /* 0x0003e2000c101126 */
[----:B------:R-:W-:Y:S02]  /*6da0*/  ISETP.LT.OR P2, PT, R0, 0x2a, !P1 ;  /* 0x0000002a0000780c */ /* 0x000fe40004f41670 */
[-C--:B------:R-:W-:Y:S01]  /*6db0*/  @!P4 IMAD R11, R42, R23.reuse, RZ ;  /* 0x000000172a0bc224 */ /* 0x080fe200078e02ff */
[----:B------:R-:W-:Y:S01]  /*6dc0*/  @!P6 STG.E.U8 desc[UR38][R4.64+0x21], R41 ;  /* 0x000021290400e986 */ /* 0x000fe2000c101126 */
[----:B------:R-:W-:Y:S01]  /*6dd0*/  ISETP.LT.OR P6, PT, R0, 0x29, !P0 ;  /* 0x000000290000780c */ /* 0x000fe200047c1670 */
[----:B------:R-:W-:-:S02]  /*6de0*/  @!P3 IMAD R43, R43, R23, RZ ;  /* 0x000000172b2bb224 */ /* 0x000fc400078e02ff */
[----:B------:R-:W-:Y:S01]  /*6df0*/  @!P4 STG.E.U8 desc[UR38][R6.64+0x20], R11 ;  /* 0x0000200b0600c986 */ /* 0x000fe2000c101126 */
[----:B------:R-:W-:Y:S01]  /*6e00*/  ISETP.LT.OR P4, PT, R0, 0x2a, !P0 ;  /* 0x0000002a0000780c */ /* 0x000fe20004781670 */
[-C--:B0-----:R-:W-:Y:S02]  /*6e10*/  @!P5 IMAD R3, R44, R23.reuse, RZ ;  /* 0x000000172c03d224 */ /* 0x081fe400078e02ff */
[----:B------:R-:W-:Y:S01]  /*6e20*/  @!P3 STG.E.U8 desc[UR38][R6.64+0x21], R43 ;  /* 0x0000212b0600b986 */ /* 0x000fe2000c101126 */
[C---:B------:R-:W-:Y:S01]  /*6e30*/  ISETP.LT.OR P3, PT, R0.reuse, 0x31, !P1 ;  /* 0x000000310000780c */ /* 0x040fe20004f61670 */
[-C--:B------:R-:W-:Y:S02]  /*6e40*/  @!P2 IMAD R45, R45, R23.reuse, RZ ;  /* 0x000000172d2da224 */ /* 0x080fe400078e02ff */
[----:B------:R0:W-:Y:S01]  /*6e50*/  @!P5 STG.E.U8 desc[UR38][R4.64+0x28], R3 ;  /* 0x000028030400d986 */ /* 0x0001e2000c101126 */
[----:B------:R-:W-:Y:S01]  /*6e60*/  ISETP.LT.OR P5, PT, R0, 0x32, !P1 ;  /* 0x000000320000780c */ /* 0x000fe20004fa1670 */
[----:B-1----:R-:W-:-:S02]  /*6e70*/  @!P6 IMAD R9, R46, R23, RZ ;  /* 0x000000172e09e224 */ /* 0x002fc400078e02ff */
[----:B------:R-:W-:Y:S01]  /*6e80*/  @!P2 STG.E.U8 desc[UR38][R4.64+0x29], R45 ;  /* 0x0000292d0400a986 */ /* 0x000fe2000c101126 */
[C---:B------:R-:W-:Y:S01]  /*6e90*/  ISETP.LT.OR P2, PT, R0.reuse, 0x31, !P0 ;  /* 0x000000310000780c */ /* 0x040fe20004741670 */
[-C--:B------:R-:W-:Y:S02]  /*6ea0*/  @!P4 IMAD R47, R47, R23.reuse, RZ ;  /* 0x000000172f2fc224 */ /* 0x080fe400078e02ff */
[----:B------:R1:W-:Y:S01]  /*6eb0*/  @!P6 STG.E.U8 desc[UR38][R6.64+0x28], R9 ;  /* 0x000028090600e986 */ /* 0x0003e2000c101126 */
[----:B------:R-:W-:Y:S01]  /*6ec0*/  ISETP.LT.OR P6, PT, R0, 0x32, !P0 ;  /* 0x000000320000780c */ /* 0x000fe200047c1670 */
[-C--:B0-----:R-:W-:Y:S02]  /*6ed0*/  @!P3 IMAD R3, R48, R23.reuse, RZ ;  /* 0x000000173003b224 */ /* 0x081fe400078e02ff */
[----:B------:R-:W-:Y:S02]  /*6ee0*/  @!P4 STG.E.U8 desc[UR38][R6.64+0x29], R47 ;  /* 0x0000292f0600c986 */ /* 0x000fe4000c101126 */
[-C--:B------:R-:W-:Y:S01]  /*6ef0*/  @!P5 IMAD R49, R49, R23.reuse, RZ ;  /* 0x000000173131d224 */ /* 0x080fe200078e02ff */
[C---:B------:R-:W-:Y:S01]  /*6f00*/  ISETP.LT.OR P4, PT, R0.reuse, 0x39, !P1 ;  /* 0x000000390000780c */ /* 0x040fe20004f81670 */
[----:B------:R0:W-:Y:S01]  /*6f10*/  @!P3 STG.E.U8 desc[UR38][R4.64+0x30], R3 ;  /* 0x000030030400b986 */ /* 0x0001e2000c101126 */
[----:B------:R-:W-:Y:S01]  /*6f20*/  ISETP.LT.OR P3, PT, R0, 0x3a, !P1 ;  /* 0x0000003a0000780c */ /* 0x000fe20004f61670 */
[----:B-1----:R-:W-:-:S02]  /*6f30*/  @!P2 IMAD R9, R50, R23, RZ ;  /* 0x000000173209a224 */ /* 0x002fc400078e02ff */
[----:B------:R-:W-:Y:S01]  /*6f40*/  @!P5 STG.E.U8 desc[UR38][R4.64+0x31], R49 ;  /* 0x000031310400d986 */ /* 0x000fe2000c101126 */
[C---:B------:R-:W-:Y:S01]  /*6f50*/  ISETP.LT.OR P5, PT, R0.reuse, 0x39, !P0 ;  /* 0x000000390000780c */ /* 0x040fe200047a1670 */
[----:B------:R-:W-:Y:S02]  /*6f60*/  @!P6 IMAD R51, R51, R23, RZ ;  /* 0x000000173333e224 */ /* 0x000fe400078e02ff */
[----:B------:R1:W-:Y:S01]  /*6f70*/  @!P2 STG.E.U8 desc[UR38][R6.64+0x30], R9 ;  /* 0x000030090600a986 */ /* 0x0003e2000c101126 */
[----:B------:R-:W-:-:S03]  /*6f80*/  ISETP.LT.OR P2, PT, R0, 0x3a, !P0 ;  /* 0x0000003a0000780c */ /* 0x000fc60004741670 */
[-C--:B------:R-:W-:Y:S01]  /*6f90*/  @!P4 IMAD R11, R52, R23.reuse, RZ ;  /* 0x00000017340bc224 */ /* 0x080fe200078e02ff */
[----:B------:R-:W-:Y:S01]  /*6fa0*/  @!P6 STG.E.U8 desc[UR38][R6.64+0x31], R51 ;  /* 0x000031330600e986 */ /* 0x000fe2000c101126 */
[C---:B------:R-:W-:Y:S01]  /*6fb0*/  ISETP.LT.OR P6, PT, R0.reuse, 0x41, !P1 ;  /* 0x000000410000780c */ /* 0x040fe20004fc1670 */
[-C--:B------:R-:W-:Y:S02]  /*6fc0*/  @!P3 IMAD R53, R53, R23.reuse, RZ ;  /* 0x000000173535b224 */ /* 0x080fe400078e02ff */
[----:B------:R-:W-:Y:S01]  /*6fd0*/  @!P4 STG.E.U8 desc[UR38][R4.64+0x38], R11 ;  /* 0x0000380b0400c986 */ /* 0x000fe2000c101126 */
[----:B------:R-:W-:Y:S01]  /*6fe0*/  ISETP.LT.OR P4, PT, R0, 0x42, !P1 ;  /* 0x000000420000780c */ /* 0x000fe20004f81670 */
[-C--:B0-----:R-:W-:Y:S02]  /*6ff0*/  @!P5 IMAD R3, R54, R23.reuse, RZ ;  /* 0x000000173603d224 */ /* 0x081fe400078e02ff */
[----:B------:R-:W-:Y:S01]  /*7000*/  @!P3 STG.E.U8 desc[UR38][R4.64+0x39], R53 ;  /* 0x000039350400b986 */ /* 0x000fe2000c101126 */
[----:B------:R-:W-:Y:S01]  /*7010*/  ISETP.LT.OR P3, PT, R0, 0x41, !P0 ;  /* 0x000000410000780c */ /* 0x000fe20004761670 */
[----:B------:R-:W-:-:S02]  /*7020*/  @!P2 IMAD R55, R55, R23, RZ ;  /* 0x000000173737a224 */ /* 0x000fc400078e02ff */
[----:B------:R0:W-:Y:S01]  /*7030*/  @!P5 STG.E.U8 desc[UR38][R6.64+0x38], R3 ;  /* 0x000038030600d986 */ /* 0x0001e2000c101126 */
[----:B------:R-:W-:Y:S01]  /*7040*/  ISETP.LT.OR P5, PT, R0, 0x42, !P0 ;  /* 0x000000420000780c */ /* 0x000fe200047a1670 */
[-C--:B-1----:R-:W-:Y:S02]  /*7050*/  @!P6 IMAD R9, R56, R23.reuse, RZ ;  /* 0x000000173809e224 */ /* 0x082fe400078e02ff */
[----:B------:R-:W-:Y:S01]  /*7060*/  @!P2 STG.E.U8 desc[UR38][R6.64+0x39], R55 ;  /* 0x000039370600a986 */ /* 0x000fe2000c101126 */
[C---:B------:R-:W-:Y:S01]  /*7070*/  ISETP.LT.OR P2, PT, R0.reuse, 0x49, !P1 ;  /* 0x000000490000780c */ /* 0x040fe20004f41670 */
[-C--:B------:R-:W-:Y:S02]  /*7080*/  @!P4 IMAD R57, R57, R23.reuse, RZ ;  /* 0x000000173939c224 */ /* 0x080fe400078e02ff */
[----:B------:R1:W-:Y:S01]  /*7090*/  @!P6 STG.E.U8 desc[UR38][R4.64+0x40], R9 ;  /* 0x000040090400e986 */ /* 0x0003e2000c101126 */
[----:B------:R-:W-:Y:S01]  /*70a0*/  ISETP.LT.OR P6, PT, R0, 0x4a, !P1 ;  /* 0x0000004a0000780c */ /* 0x000fe20004fc1670 */
[----:B0-----:R-:W-:-:S02]  /*70b0*/  @!P3 IMAD R3, R58, R23, RZ ;  /* 0x000000173a03b224 */ /* 0x001fc400078e02ff */
[----:B------:R-:W-:Y:S02]  /*70c0*/  @!P4 STG.E.U8 desc[UR38][R4.64+0x41], R57 ;  /* 0x000041390400c986 */ /* 0x000fe4000c101126 */
[-C--:B------:R-:W-:Y:S01]  /*70d0*/  @!P5 IMAD R59, R59, R23.reuse, RZ ;  /* 0x000000173b3bd224 */ /* 0x080fe200078e02ff */
[C---:B------:R-:W-:Y:S01]  /*70e0*/  ISETP.LT.OR P4, PT, R0.reuse, 0x49, !P0 ;  /* 0x000000490000780c */ /* 0x040fe20004781670 */
[----:B------:R0:W-:Y:S01]  /*70f0*/  @!P3 STG.E.U8 desc[UR38][R6.64+0x40], R3 ;  /* 0x000040030600b986 */ /* 0x0001e2000c101126 */
[----:B------:R-:W-:Y:S01]  /*7100*/  ISETP.LT.OR P3, PT, R0, 0x4a, !P0 ;  /* 0x0000004a0000780c */ /* 0x000fe20004761670 */
[-C--:B-1----:R-:W-:Y:S02]  /*7110*/  @!P2 IMAD R9, R60, R23.reuse, RZ ;  /* 0x000000173c09a224 */ /* 0x082fe400078e02ff */
[----:B------:R-:W-:Y:S01]  /*7120*/  @!P5 STG.E.U8 desc[UR38][R6.64+0x41], R59 ;  /* 0x0000413b0600d986 */ /* 0x000fe2000c101126 */
[----:B------:R-:W-:Y:S01]  /*7130*/  ISETP.LT.OR P5, PT, R0, 0x51, !P1 ;  /* 0x000000510000780c */ /* 0x000fe20004fa1670 */
[----:B------:R-:W-:-:S02]  /*7140*/  @!P6 IMAD R61, R61, R23, RZ ;  /* 0x000000173d3de224 */ /* 0x000fc400078e02ff */
        /* <DEDUP_REMOVED lines=163> */
[C---:B------:R-:W-:Y:S01]  /*7b80*/  ISETP.LT.OR P5, PT, R0.reuse, 0xba, !P0 ;  /* 0x000000ba0000780c */ /* 0x040fe200047a1670 */
[-C--:B------:R-:W-:Y:S02]  /*7b90*/  @!P6 IMAD R117, R117, R23.reuse, RZ ;  /* 0x000000177575e224 */ /* 0x080fe400078e02ff */
[----:B------:R-:W-:Y:S01]  /*7ba0*/  @!P2 STG.E.U8 desc[UR38][R6.64+0xb1], R115 ;  /* 0x0000b1730600a986 */ /* 0x000fe2000c101126 */
[----:B------:R-:W-:Y:S01]  /*7bb0*/  ISETP.LT.OR P2, PT, R0, 0xc1, !P1 ;  /* 0x000000c10000780c */ /* 0x000fe20004f41670 */
[-C--:B-1----:R-:W-:Y:S02]  /*7bc0*/  @!P4 IMAD R9, R116, R23.reuse, RZ ;  /* 0x000000177409c224 */ /* 0x082fe400078e02ff */
[----:B------:R-:W-:Y:S01]  /*7bd0*/  @!P6 STG.E.U8 desc[UR38][R4.64+0xb9], R117 ;  /* 0x0000b9750400e986 */ /* 0x000fe2000c101126 */
[----:B------:R-:W-:Y:S01]  /*7be0*/  ISETP.LT.OR P6, PT, R0, 0xc1, !P0 ;  /* 0x000000c10000780c */ /* 0x000fe200047c1670 */
[----:B0-----:R-:W-:-:S02]  /*7bf0*/  @!P3 IMAD R3, R118, R23, RZ ;  /* 0x000000177603b224 */ /* 0x001fc400078e02ff */
[----:B------:R0:W-:Y:S02]  /*7c00*/  @!P4 STG.E.U8 desc[UR38][R4.64+0xb8], R9 ;  /* 0x0000b8090400c986 */ /* 0x0001e4000c101126 */
[-C--:B------:R-:W-:Y:S01]  /*7c10*/  @!P5 IMAD R119, R119, R23.reuse, RZ ;  /* 0x000000177777d224 */ /* 0x080fe200078e02ff */
[C---:B------:R-:W-:Y:S01]  /*7c20*/  ISETP.LT.OR P4, PT, R0.reuse, 0xc2, !P1 ;  /* 0x000000c20000780c */ /* 0x040fe20004f81670 */
[----:B------:R1:W-:Y:S01]  /*7c30*/  @!P3 STG.E.U8 desc[UR38][R6.64+0xb8], R3 ;  /* 0x0000b8030600b986 */ /* 0x0003e2000c101126 */
[----:B------:R-:W-:Y:S01]  /*7c40*/  ISETP.LT.OR P3, PT, R0, 0xc9, !P1 ;  /* 0x000000c90000780c */ /* 0x000fe20004f61670 */
[-C--:B------:R-:W-:Y:S02]  /*7c50*/  @!P2 IMAD R11, R120, R23.reuse, RZ ;  /* 0x00000017780ba224 */ /* 0x080fe400078e02ff */
[----:B------:R-:W-:Y:S01]  /*7c60*/  @!P5 STG.E.U8 desc[UR38][R6.64+0xb9], R119 ;  /* 0x0000b9770600d986 */ /* 0x000fe2000c101126 */
[----:B------:R-:W-:Y:S01]  /*7c70*/  ISETP.LT.OR P5, PT, R0, 0xc2, !P0 ;  /* 0x000000c20000780c */ /* 0x000fe200047a1670 */
[----:B0-----:R-:W-:-:S02]  /*7c80*/  @!P6 IMAD R9, R122, R23, RZ ;  /* 0x000000177a09e224 */ /* 0x001fc400078e02ff */
[----:B------:R0:W-:Y:S01]  /*7c90*/  @!P2 STG.E.U8 desc[UR38][R4.64+0xc0], R11 ;  /* 0x0000c00b0400a986 */ /* 0x0001e2000c101126 */
[----:B------:R-:W-:-:S03]  /*7ca0*/  ISETP.LT.OR P2, PT, R0, 0xca, !P1 ;  /* 0x000000ca0000780c */ /* 0x000fc60004f41670 */
[-C--:B------:R-:W-:Y:S02]  /*7cb0*/  @!P4 IMAD R121, R121, R23.reuse, RZ ;  /* 0x000000177979c224 */ /* 0x080fe400078e02ff */
[----:B-1----:R-:W-:-:S03]  /*7cc0*/  @!P3 IMAD R3, R124, R23, RZ ;  /* 0x000000177c03b224 */ /* 0x002fc600078e02ff */
[----:B------:R-:W-:Y:S01]  /*7cd0*/  @!P4 STG.E.U8 desc[UR38][R4.64+0xc1], R121 ;  /* 0x0000c1790400c986 */ /* 0x000fe2000c101126 */
[C---:B------:R-:W-:Y:S01]  /*7ce0*/  ISETP.LT.OR P4, PT, R0.reuse, 0xc9, !P0 ;  /* 0x000000c90000780c */ /* 0x040fe20004781670 */
[-C--:B------:R-:W-:Y:S02]  /*7cf0*/  @!P5 IMAD R123, R123, R23.reuse, RZ ;  /* 0x000000177b7bd224 */ /* 0x080fe400078e02ff */
[----:B------:R1:W-:Y:S01]  /*7d00*/  @!P6 STG.E.U8 desc[UR38][R6.64+0xc0], R9 ;  /* 0x0000c0090600e986 */ /* 0x0003e2000c101126 */
[C---:B------:R-:W-:Y:S01]  /*7d10*/  ISETP.LT.OR P6, PT, R0.reuse, 0xca, !P0 ;  /* 0x000000ca0000780c */ /* 0x040fe200047c1670 */
[----:B------:R-:W-:Y:S02]  /*7d20*/  @!P2 IMAD R125, R125, R23, RZ ;  /* 0x000000177d7da224 */ /* 0x000fe400078e02ff */
[----:B------:R-:W-:Y:S01]  /*7d30*/  @!P5 STG.E.U8 desc[UR38][R6.64+0xc1], R123 ;  /* 0x0000c17b0600d986 */ /* 0x000fe2000c101126 */
[----:B------:R-:W-:-:S03]  /*7d40*/  ISETP.LT.OR P5, PT, R0, 0xd1, !P1 ;  /* 0x000000d10000780c */ /* 0x000fc60004fa1670 */
[----:B------:R2:W-:Y:S01]  /*7d50*/  @!P3 STG.E.U8 desc[UR38][R4.64+0xc8], R3 ;  /* 0x0000c8030400b986 */ /* 0x0005e2000c101126 */
        /* <DEDUP_REMOVED lines=13> */
[-C--:B--2---:R-:W-:Y:S02]  /*7e30*/  @!P2 IMAD R3, R130, R23.reuse, RZ ;  /* 0x000000178203a224 */ /* 0x084fe400078e02ff */
[----:B------:R-:W-:Y:S01]  /*7e40*/  @!P3 STG.E.U8 desc[UR38][R4.64+0xd1], R129 ;  /* 0x0000d1810400b986 */ /* 0x000fe2000c101126 */
[----:B------:R-:W-:Y:S01]  /*7e50*/  ISETP.LT.OR P3, PT, R0, 0xd9, !P0 ;  /* 0x000000d90000780c */ /* 0x000fe20004761670 */
[----:B------:R-:W-:-:S02]  /*7e60*/  @!P4 IMAD R131, R131, R23, RZ ;  /* 0x000000178383c224 */ /* 0x000fc400078e02ff */
        /* <DEDUP_REMOVED lines=12> */
[----:B------:R-:W-:Y:S01]  /*7f30*/  @!P3 STG.E.U8 desc[UR38][R6.64+0xd8], R9 ;  /* 0x0000d8090600b986 */ /* 0x000fe2000c101126 */
        /* <DEDUP_REMOVED lines=10> */
[----:B------:R-:W-:Y:S02]  /*7fe0*/  @!P3 IMAD R139, R139, R23, RZ ;  /* 0x000000178b8bb224 */ /* 0x000fe400078e02ff */
[----:B------:R0:W-:Y:S01]  /*7ff0*/  @!P5 STG.E.U8 desc[UR38][R6.64+0xe0], R11 ;  /* 0x0000e00b0600d986 */ /* 0x0001e2000c101126 */
[----:B------:R-:W-:-:S03]  /*8000*/  ISETP.LT.OR P5, PT, R0, 0xe9, !P0 ;  /* 0x000000e90000780c */ /* 0x000fc600047a1670 */
[----:B------:R-:W-:Y:S01]  /*8010*/  @!P3 STG.E.U8 desc[UR38][R6.64+0xe1], R139 ;  /* 0x0000e18b0600b986 */ /* 0x000fe2000c101126 */
[----:B------:R-:W-:Y:S01]  /*8020*/  ISETP.LT.OR P3, PT, R0, 0xf1, !P1 ;  /* 0x000000f10000780c */ /* 0x000fe20004f61670 */
[-C--:B-1----:R-:W-:Y:S02]  /*8030*/  @!P2 IMAD R3, R140, R23.reuse, RZ ;  /* 0x000000178c03a224 */ /* 0x082fe400078e02ff */
[-C--:B------:R-:W-:Y:S02]  /*8040*/  @!P4 IMAD R141, R141, R23.reuse, RZ ;  /* 0x000000178d8dc224 */ /* 0x080fe400078e02ff */
[-C--:B------:R-:W-:Y:S01]  /*8050*/  @!P6 IMAD R143, R143, R23.reuse, RZ ;  /* 0x000000178f8fe224 */ /* 0x080fe200078e02ff */
[----:B------:R1:W-:Y:S01]  /*8060*/  @!P2 STG.E.U8 desc[UR38][R4.64+0xe8], R3 ;  /* 0x0000e8030400a986 */ /* 0x0003e2000c101126 */
[----:B------:R-:W-:Y:S02]  /*8070*/  ISETP.LT.OR P2, PT, R0, 0xf2, !P1 ;  /* 0x000000f20000780c */ /* 0x000fe40004f41670 */
[----:B------:R-:W-:Y:S01]  /*8080*/  @!P5 IMAD R9, R142, R23, RZ ;  /* 0x000000178e09d224 */ /* 0x000fe200078e02ff */
[----:B------:R-:W-:Y:S01]  /*8090*/  @!P4 STG.E.U8 desc[UR38][R4.64+0xe9], R141 ;  /* 0x0000e98d0400c986 */ /* 0x000fe2000c101126 */
[----:B------:R-:W-:-:S02]  /*80a0*/  ISETP.LT.OR P4, PT, R0, 0xf2, !P0 ;  /* 0x000000f20000780c */ /* 0x000fc40004781670 */
[----:B0-----:R-:W-:Y:S01]  /*80b0*/  @!P3 IMAD R11, R144, R23, RZ ;  /* 0x00000017900bb224 */ /* 0x001fe200078e02ff */
[----:B------:R-:W-:Y:S01]  /*80c0*/  @!P5 STG.E.U8 desc[UR38][R6.64+0xe8], R9 ;  /* 0x0000e8090600d986 */ /* 0x000fe2000c101126 */
[----:B------:R-:W-:-:S03]  /*80d0*/  ISETP.LT.OR P5, PT, R0, 0xf1, !P0 ;  /* 0x000000f10000780c */ /* 0x000fc600047a1670 */
[----:B------:R-:W-:Y:S01]  /*80e0*/  @!P6 STG.E.U8 desc[UR38][R6.64+0xe9], R143 ;  /* 0x0000e98f0600e986 */ /* 0x000fe2000c101126 */
[C---:B------:R-:W-:Y:S01]  /*80f0*/  ISETP.LT.OR P6, PT, R0.reuse, 0xf9, !P0 ;  /* 0x000000f90000780c */ /* 0x040fe200047c1670 */
[-C--:B------:R-:W-:Y:S01]  /*8100*/  @!P2 IMAD R145, R145, R23.reuse, RZ ;  /* 0x000000179191a224 */ /* 0x080fe200078e02ff */
[C---:B------:R-:W-:Y:S01]  /*8110*/  ISETP.LT.OR P0, PT, R0.reuse, 0xfa, !P0 ;  /* 0x000000fa0000780c */ /* 0x040fe20004701670 */
[----:B------:R0:W-:Y:S01]  /*8120*/  @!P3 STG.E.U8 desc[UR38][R4.64+0xf0], R11 ;  /* 0x0000f00b0400b986 */ /* 0x0001e2000c101126 */
[C---:B------:R-:W-:Y:S01]  /*8130*/  ISETP.LT.OR P3, PT, R0.reuse, 0xf9, !P1 ;  /* 0x000000f90000780c */ /* 0x040fe20004f61670 */
[-C--:B------:R-:W-:Y:S01]  /*8140*/  @!P4 IMAD R147, R147, R23.reuse, RZ ;  /* 0x000000179393c224 */ /* 0x080fe200078e02ff */
[----:B------:R-:W-:Y:S01]  /*8150*/  ISETP.LT.OR P1, PT, R0, 0xfa, !P1 ;  /* 0x000000fa0000780c */ /* 0x000fe20004f21670 */
[----:B------:R2:W-:Y:S02]  /*8160*/  @!P2 STG.E.U8 desc[UR38][R4.64+0xf1], R145 ;  /* 0x0000f1910400a986 */ /* 0x0005e4000c101126 */
[----:B-1----:R-:W-:-:S02]  /*8170*/  @!P5 IMAD R3, R146, R23, RZ ;  /* 0x000000179203d224 */ /* 0x002fc400078e02ff */
[----:B------:R2:W-:Y:S02]  /*8180*/  @!P4 STG.E.U8 desc[UR38][R6.64+0xf1], R147 ;  /* 0x0000f1930600c986 */ /* 0x0005e4000c101126 */
[-C--:B0-----:R-:W-:Y:S02]  /*8190*/  @!P6 IMAD R11, R150, R23.reuse, RZ ;  /* 0x00000017960be224 */ /* 0x081fe400078e02ff */
[----:B------:R2:W-:Y:S02]  /*81a0*/  @!P5 STG.E.U8 desc[UR38][R6.64+0xf0], R3 ;  /* 0x0000f0030600d986 */ /* 0x0005e4000c101126 */
[-C--:B------:R-:W-:Y:S02]  /*81b0*/  @!P3 IMAD R9, R148, R23.reuse, RZ ;  /* 0x000000179409b224 */ /* 0x080fe400078e02ff */
[-C--:B------:R-:W-:Y:S02]  /*81c0*/  @!P1 IMAD R149, R149, R23.reuse, RZ ;  /* 0x0000001795959224 */ /* 0x080fe400078e02ff */
[----:B------:R-:W-:Y:S01]  /*81d0*/  @!P0 IMAD R151, R151, R23, RZ ;  /* 0x0000001797978224 */ /* 0x000fe200078e02ff */
[----:B------:R2:W-:Y:S04]  /*81e0*/  @!P3 STG.E.U8 desc[UR38][R4.64+0xf8], R9 ;  /* 0x0000f8090400b986 */ /* 0x0005e8000c101126 */
[----:B------:R2:W-:Y:S04]  /*81f0*/  @!P1 STG.E.U8 desc[UR38][R4.64+0xf9], R149 ;  /* 0x0000f99504009986 */ /* 0x0005e8000c101126 */
[----:B------:R2:W-:Y:S04]  /*8200*/  @!P6 STG.E.U8 desc[UR38][R6.64+0xf8], R11 ;  /* 0x0000f80b0600e986 */ /* 0x0005e8000c101126 */
[----:B------:R2:W-:Y:S02]  /*8210*/  @!P0 STG.E.U8 desc[UR38][R6.64+0xf9], R151 ;  /* 0x0000f99706008986 */ /* 0x0005e4000c101126 */
.L_x_289:
[----:B------:R-:W-:Y:S05]  /*8220*/  BSYNC B0 ;  /* 0x0000000000007941 */ /* 0x000fea0003800000 */
.L_x_31:
[----:B------:R-:W-:Y:S01]  /*8230*/  IMAD.U32 R2, RZ, RZ, UR36 ;  /* 0x00000024ff027e24 */ /* 0x000fe2000f8e00ff */
[----:B------:R-:W-:Y:S01]  /*8240*/  ULDC.64 UR4, c[0x0][0x650] ;  /* 0x0001940000047ab9 */ /* 0x000fe20000000a00 */
[----:B------:R-:W-:Y:S01]  /*8250*/  IMAD.U32 R0, RZ, RZ, UR41 ;  /* 0x00000029ff007e24 */ /* 0x000fe2000f8e00ff */
[----:B------:R1:W-:Y:S01]  /*8260*/  SYNCS.ARRIVE.TRANS64.A1T0 RZ, [R158+UR50], RZ ;  /* 0x000000ff9eff79a7 */ /* 0x0003e20008100032 */
[----:B0-2---:R-:W-:Y:S01]  /*8270*/  IMAD.U32 R3, RZ, RZ, UR37 ;  /* 0x00000025ff037e24 */ /* 0x005fe2000f8e00ff */
[C---:B------:R-:W-:Y:S01]  /*8280*/  LEA R16, P0, R2.reuse, R16, 0x1 ;  /* 0x0000001002107211 */ /* 0x040fe200078008ff */
[----:B------:R-:W-:Y:S02]  /*8290*/  IMAD.MOV.U32 R19, RZ, RZ, -0x1 ;  /* 0xffffffffff137424 */ /* 0x000fe400078e00ff */
[----:B------:R-:W-:Y:S01]  /*82a0*/  IMAD.MOV.U32 R18, RZ, RZ, -0x1 ;  /* 0xffffffffff127424 */ /* 0x000fe200078e00ff */
[----:B------:R-:W-:Y:S01]  /*82b0*/  LEA.HI.X R17, R2, R17, R0, 0x1, P0 ;  /* 0x0000001102117211 */ /* 0x000fe200000f0c00 */
[----:B------:R-:W-:Y:S01]  /*82c0*/  IMAD.MOV.U32 R2, RZ, RZ, -0x1 ;  /* 0xffffffffff027424 */ /* 0x000fe200078e00ff */
[----:B------:R-:W-:-:S02]  /*82d0*/  ISETP.GE.U32.AND P0, PT, R16, UR4, PT ;  /* 0x0000000410007c0c */ /* 0x000fc4000bf06070 */
[----:B------:R-:W-:Y:S02]  /*82e0*/  PRMT R0, RZ, 0x7610, R0 ;  /* 0x00007610ff007816 */ /* 0x000fe40000000000 */
[----:B------:R-:W-:-:S13]  /*82f0*/  ISETP.GE.U32.AND.EX P0, PT, R17, UR5, PT, P0 ;  /* 0x0000000511007c0c */ /* 0x000fda000bf06100 */
[----:B-1----:R-:W-:Y:S05]  /*8300*/  @P0 BRA `(.L_x_290) ;  /* 0x00000004008c0947 */ /* 0x002fea0003800000 */
[----:B------:R-:W0:Y:S01]  /*8310*/  S2UR UR7, SR_CTAID.X ;  /* 0x00000000000779c3 */ /* 0x000e220000002500 */
[----:B------:R-:W-:Y:S01]  /*8320*/  ULDC.64 UR4, c[0x0][0x628] ;  /* 0x00018a0000047ab9 */ /* 0x000fe20000000a00 */
[----:B------:R-:W-:Y:S01]  /*8330*/  ULDC UR6, c[0x0][0x150] ;  /* 0x0000540000067ab9 */ /* 0x000fe20000000800 */
[----:B------:R-:W-:Y:S01]  /*8340*/  ISETP.NE.U32.AND P0, PT, RZ, UR4, PT ;  /* 0x00000004ff007c0c */ /* 0x000fe2000bf05070 */
[----:B------:R-:W-:Y:S01]  /*8350*/  ULDC UR15, c[0x0][0x630] ;  /* 0x00018c00000f7ab9 */ /* 0x000fe20000000800 */
[C---:B------:R-:W-:Y:S01]  /*8360*/  R2UR UR16, R16.reuse ;  /* 0x00000000101072ca */ /* 0x040fe200000e0000 */
[----:B------:R-:W-:Y:S01]  /*8370*/  ULDC UR18, c[0x0][0x154] ;  /* 0x0000550000127ab9 */ /* 0x000fe20000000800 */
[----:B------:R-:W-:Y:S01]  /*8380*/  ISETP.NE.AND.EX P0, PT, RZ, UR5, PT, P0 ;  /* 0x00000005ff007c0c */ /* 0x000fe2000bf05300 */
[----:B------:R-:W1:Y:S01]  /*8390*/  S2UR UR19, SR_CTAID.Y ;  /* 0x00000000001379c3 */ /* 0x000e620000002600 */
[----:B------:R-:W-:Y:S02]  /*83a0*/  R2UR UR17, R17 ;  /* 0x00000000111172ca */ /* 0x000fe400000e0000 */
[----:B------:R-:W-:-:S02]  /*83b0*/  R2UR UR12, R16 ;  /* 0x00000000100c72ca */ /* 0x000fc400000e0000 */
[----:B------:R-:W-:Y:S02]  /*83c0*/  R2UR UR13, R17 ;  /* 0x00000000110d72ca */ /* 0x000fe400000e0000 */
[----:B0-----:R-:W-:-:S05]  /*83d0*/  I2FP.F32.U32 R0, UR7 ;  /* 0x0000000700007c45 */ /* 0x001fca0008201000 */
[----:B------:R-:W-:-:S04]  /*83e0*/  FMUL R0, R0, UR6 ;  /* 0x0000000600007c20 */ /* 0x000fc80008400000 */
[----:B------:R0:W2:Y:S01]  /*83f0*/  F2I.U32.TRUNC.NTZ R2, R0 ;  /* 0x0000000000027305 */ /* 0x0000a2000020f000 */
[----:B-1----:R-:W-:Y:S05]  /*8400*/  @!P0 BRA `(.L_x_291) ;  /* 0x0000000000308947 */ /* 0x002fea0003800000 */
        /* <DEDUP_REMOVED lines=12> */
.L_x_291:
[----:B------:R-:W-:Y:S01]  /*84d0*/  USHF.R.U64 UR6, UR12, UR15, UR13 ;  /* 0x0000000f0c067299 */ /* 0x000fe2000800120d */
[----:B0-----:R-:W-:Y:S01]  /*84e0*/  I2FP.F32.U32 R0, UR19 ;  /* 0x0000001300007c45 */ /* 0x001fe20008201000 */
[----:B------:R-:W-:Y:S01]  /*84f0*/  USHF.R.U32.HI UR4, URZ, UR15, UR13 ;  /* 0x0000000f3f047299 */ /* 0x000fe2000801160d */
[----:B--2---:R-:W-:Y:S01]  /*8500*/  R2UR UR14, R2 ;  /* 0x00000000020e72ca */ /* 0x004fe200000e0000 */
[----:B------:R-:W-:Y:S02]  /*8510*/  UIADD3 UR9, UP0, URZ, -UR6, URZ ;  /* 0x800000063f097290 */ /* 0x000fe4000ff1e03f */
[----:B------:R-:W-:Y:S01]  /*8520*/  FMUL R0, R0, UR18 ;  /* 0x0000001200007c20 */ /* 0x000fe20008400000 */
[----:B------:R-:W-:Y:S01]  /*8530*/  ULDC.64 UR12, c[0x0][0x620] ;  /* 0x00018800000c7ab9 */ /* 0x000fe20000000a00 */
[----:B------:R-:W-:Y:S01]  /*8540*/  UIADD3.X UR4, URZ, ~UR4, URZ, UP0, !UPT ;  /* 0x800000043f047290 */ /* 0x000fe200087fe43f */
[----:B------:R-:W-:Y:S01]  /*8550*/  UMOV UR10, UR16 ;  /* 0x00000010000a7c82 */ /* 0x000fe20008000000 */
[----:B------:R-:W-:-:S02]  /*8560*/  UMOV UR11, UR17 ;  /* 0x00000011000b7c82 */ /* 0x000fc40008000000 */
[----:B------:R-:W0:Y:S01]  /*8570*/  F2I.U32.TRUNC.NTZ R0, R0 ;  /* 0x0000000000007305 */ /* 0x000e22000020f000 */
[----:B------:R-:W-:Y:S02]  /*8580*/  UIMAD UR4, UR4, UR12, URZ ;  /* 0x0000000c040472a4 */ /* 0x000fe4000f8e023f */
        /* <DEDUP_REMOVED lines=9> */
[----:B------:R-:W-:Y:S01]  /*8620*/  USHF.R.U64 UR12, UR10, UR13, UR11 ;  /* 0x0000000d0a0c7299 */ /* 0x000fe2000800120b */
[----:B0-----:R-:W-:Y:S01]  /*8630*/  R2UR UR16, R0 ;  /* 0x00000000001072ca */ /* 0x001fe200000e0000 */
[----:B------:R-:W-:Y:S01]  /*8640*/  USHF.R.U32.HI UR10, URZ, UR13, UR11 ;  /* 0x0000000d3f0a7299 */ /* 0x000fe2000801160b */
[----:B------:R-:W-:Y:S01]  /*8650*/  ISETP.NE.AND.EX P0, PT, RZ, UR5, PT, P0 ;  /* 0x00000005ff007c0c */ /* 0x000fe2000bf05300 */
[----:B------:R-:W-:Y:S01]  /*8660*/  ULDC UR17, c[0x0][0x608] ;  /* 0x0001820000117ab9 */ /* 0x000fe20000000800 */
[----:B------:R-:W-:-:S02]  /*8670*/  ULOP3.LUT UR23, URZ, UR18, URZ, 0x33, !UPT ;  /* 0x000000123f177292 */ /* 0x000fc4000f8e333f */
[----:B------:R-:W-:Y:S02]  /*8680*/  USHF.R.U64 UR18, UR12, UR17, UR10 ;  /* 0x000000110c127299 */ /* 0x000fe4000800120a */
[----:B------:R-:W-:Y:S01]  /*8690*/  USHF.R.U32.HI UR10, URZ, UR17, UR10 ;  /* 0x000000113f0a7299 */ /* 0x000fe2000801160a */
[----:B------:R-:W-:Y:S01]  /*86a0*/  UMOV UR20, 0x1 ;  /* 0x0000000100147882 */ /* 0x000fe20000000000 */
[----:B------:R-:W-:Y:S02]  /*86b0*/  UIADD3 UR14, -UR14, URZ, URZ ;  /* 0x0000003f0e0e7290 */ /* 0x000fe4000fffe13f */
[----:B------:R-:W-:Y:S02]  /*86c0*/  USHF.L.U32 UR13, UR20, UR22, URZ ;  /* 0x00000016140d7299 */ /* 0x000fe4000800063f */
[----:B------:R-:W-:Y:S01]  /*86d0*/  USHF.R.U64 UR20, UR18, UR22, UR10 ;  /* 0x0000001612147299 */ /* 0x000fe2000800120a */
[----:B------:R-:W-:Y:S01]  /*86e0*/  ULDC UR15, c[0x0][0x144] ;  /* 0x00005100000f7ab9 */ /* 0x000fe20000000800 */
[----:B------:R-:W-:Y:S01]  /*86f0*/  ULDC UR8, c[0x0][0x600] ;  /* 0x0001800000087ab9 */ /* 0x000fe20000000800 */
[----:B------:R-:W-:-:S02]  /*8700*/  UIADD3 UR21, -UR16, URZ, URZ ;  /* 0x0000003f10157290 */ /* 0x000fc4000fffe13f */
[----:B------:R-:W-:Y:S02]  /*8710*/  USHF.R.U32.HI UR17, URZ, UR22, UR10 ;  /* 0x000000163f117299 */ /* 0x000fe4000801160a */
[----:B------:R-:W-:Y:S02]  /*8720*/  UIADD3 UR9, UR8, -0x1, URZ ;  /* 0xffffffff08097890 */ /* 0x000fe4000fffe03f */
        /* <DEDUP_REMOVED lines=16> */
.L_x_292:
[----:B------:R-:W-:Y:S01]  /*8830*/  UISETP.NE.AND UP0, UPT, UR48, URZ, UPT ;  /* 0x0000003f3000728c */ /* 0x000fe2000bf05270 */
[----:B------:R-:W-:Y:S01]  /*8840*/  IMAD.MOV.U32 R0, RZ, RZ, 0x1 ;  /* 0x00000001ff007424 */ /* 0x000fe200078e00ff */
[----:B------:R-:W-:Y:S01]  /*8850*/  USHF.R.U64 UR4, UR16, UR24, UR17 ;  /* 0x0000001810047299 */ /* 0x000fe20008001211 */
[----:B------:R-:W-:Y:S01]  /*8860*/  IMAD.U32 R2, RZ, RZ, UR6 ;  /* 0x00000006ff027e24 */ /* 0x000fe2000f8e00ff */
[----:B------:R-:W-:Y:S02]  /*8870*/  ULOP3.LUT UR18, UR18, UR23, URZ, 0xc0, !UPT ;  /* 0x0000001712127292 */ /* 0x000fe4000f8ec03f */
[----:B------:R-:W-:Y:S02]  /*8880*/  UIADD3 UR5, -UR4, URZ, URZ ;  /* 0x0000003f04057290 */ /* 0x000fe4000fffe13f */
[----:B------:R-:W-:Y:S02]  /*8890*/  ULOP3.LUT UR9, UR12, UR9, URZ, 0xc0, !UPT ;  /* 0x000000090c097292 */ /* 0x000fe4000f8ec03f */
[----:B------:R-:W-:-:S02]  /*88a0*/  UIMAD UR4, UR13, UR4, UR18 ;  /* 0x000000040d0472a4 */ /* 0x000fc4000f8e0212 */
[----:B------:R-:W-:Y:S02]  /*88b0*/  @UP0 UIMAD UR22, UR26, UR21, UR19 ;  /* 0x000000151a1602a4 */ /* 0x000fe4000f8e0213 */
[----:B------:R-:W-:Y:S01]  /*88c0*/  UIMAD UR5, UR5, UR25, UR20 ;  /* 0x00000019050572a4 */ /* 0x000fe2000f8e0214 */
[----:B------:R-:W-:Y:S02]  /*88d0*/  ULDC UR7, c[0x0][0x610] ;  /* 0x0001840000077ab9 */ /* 0x000fe40000000800 */
[----:B------:R-:W-:Y:S02]  /*88e0*/  UIMAD UR4, UR4, UR7, UR22 ;  /* 0x00000007040472a4 */ /* 0x000fe4000f8e0216 */
[----:B------:R-:W-:-:S04]  /*88f0*/  UIMAD UR5, UR5, UR8, UR9 ;  /* 0x00000008050572a4 */ /* 0x000fc8000f8e0209 */
[----:B------:R-:W-:Y:S02]  /*8900*/  USEL UR7, UR5, UR4, !UP0 ;  /* 0x0000000405077287 */ /* 0x000fe4000c000000 */
[----:B------:R-:W-:-:S04]  /*8910*/  USEL UR4, UR4, UR5, !UP0 ;  /* 0x0000000504047287 */ /* 0x000fc8000c000000 */
[----:B------:R-:W-:Y:S02]  /*8920*/  IMAD.U32 R18, RZ, RZ, UR7 ;  /* 0x00000007ff127e24 */ /* 0x000fe4000f8e00ff */
[----:B------:R-:W-:-:S07]  /*8930*/  IMAD.U32 R19, RZ, RZ, UR4 ;  /* 0x00000004ff137e24 */ /* 0x000fce000f8e00ff */
.L_x_290:
[----:B------:R-:W-:Y:S02]  /*8940*/  LOP3.LUT P0, RZ, R0, 0xff, RZ, 0xc0, !PT ;  /* 0x000000ff00ff7812 */ /* 0x000fe4000780c0ff */
[----:B------:R-:W-:-:S11]  /*8950*/  LOP3.LUT R161, R161, 0x1, RZ, 0x3c, !PT ;  /* 0x00000001a1a17812 */ /* 0x000fd600078e3cff */
[----:B------:R-:W-:Y:S05]  /*8960*/  @P0 BRA `(.L_x_293) ;  /* 0xffffff8800f40947 */ /* 0x000fea000383ffff */
[----:B------:R-:W-:Y:S05]  /*8970*/  EXIT ;  /* 0x000000000000794d */ /* 0x000fea0003800000 */
.L_x_12:
[----:B------:R-:W-:-:S08]  /*8980*/  ISETP.NE.AND P0, PT, RZ, UR8, PT ;  /* 0x00000008ff007c0c */ /* 0x000fd0000bf05270 */
[----:B-----5:R-:W0:-:S00]  /*8990*/  USETMAXREG.DEALLOC.CTAPOOL 0x28 ;  /* 0x00000028000079c8 */ /* 0x020e0000080e0500 */
[----:B------:R-:W-:Y:S05]  /*89a0*/  @P0 EXIT ;  /* 0x000000000000094d */ /* 0x000fea0003800000 */
[----:B0-----:R-:W-:Y:S01]  /*89b0*/  LOP3.LUT P0, RZ, R5, 0xff, RZ, 0xc0, !PT ;  /* 0x000000ff05ff7812 */ /* 0x001fe2000780c0ff */
[----:B------:R-:W-:Y:S02]  /*89c0*/  IMAD.MOV.U32 R8, RZ, RZ, 0x1 ;  /* 0x00000001ff087424 */ /* 0x000fe400078e00ff */
[----:B------:R-:W-:-:S10]  /*89d0*/  IMAD.MOV.U32 R0, RZ, RZ, RZ ;  /* 0x000000ffff007224 */ /* 0x000fd400078e00ff */
[----:B------:R-:W-:Y:S05]  /*89e0*/  @!P0 BRA `(.L_x_294) ;  /* 0x0000000c001c8947 */ /* 0x000fea0003800000 */
[----:B------:R-:W-:Y:S01]  /*89f0*/  LOP3.LUT P0, RZ, R4, 0x1f, RZ, 0xc0, !PT ;  /* 0x0000001f04ff7812 */ /* 0x000fe2000780c0ff */
[----:B------:R-:W-:Y:S01]  /*8a00*/  ULDC UR5, c[0x0][0x658] ;  /* 0x0001960000057ab9 */ /* 0x000fe20000000800 */
[----:B------:R-:W-:Y:S01]  /*8a10*/  UMOV UR6, 0xffffffff ;  /* 0xffffffff00067882 */ /* 0x000fe20000000000 */
[----:B------:R-:W-:Y:S01]  /*8a20*/  BSSY B0, `(.L_x_294) ;  /* 0x00000c3000007945 */ /* 0x000fe20003800000 */
[----:B------:R-:W-:Y:S01]  /*8a30*/  USHF.L.U32 UR6, UR6, UR5, URZ ;  /* 0x0000000506067299 */ /* 0x000fe2000800063f */
[C---:B------:R-:W-:Y:S01]  /*8a40*/  ISETP.NE.AND P3, PT, R3.reuse, RZ, PT ;  /* 0x000000ff0300720c */ /* 0x040fe20003f65270 */
[----:B------:R-:W-:Y:S01]  /*8a50*/  IMAD.MOV.U32 R9, RZ, RZ, 0x1 ;  /* 0x00000001ff097424 */ /* 0x000fe200078e00ff */
[----:B------:R-:W-:Y:S01]  /*8a60*/  ISETP.NE.OR P0, PT, R3, RZ, !P0 ;  /* 0x000000ff0300720c */ /* 0x000fe20004705670 */
[----:B------:R-:W-:Y:S01]  /*8a70*/  IMAD.MOV.U32 R8, RZ, RZ, 0x1 ;  /* 0x00000001ff087424 */ /* 0x000fe200078e00ff */
[----:B------:R-:W-:Y:S01]  /*8a80*/  ULDC UR4, c[0x0][0x600] ;  /* 0x0001800000047ab9 */ /* 0x000fe20000000800 */
[----:B------:R-:W-:Y:S01]  /*8a90*/  IMAD.MOV.U32 R0, RZ, RZ, RZ ;  /* 0x000000ffff007224 */ /* 0x000fe200078e00ff */
[----:B------:R-:W-:Y:S01]  /*8aa0*/  UMOV UR7, 0x1 ;  /* 0x0000000100077882 */ /* 0x000fe20000000000 */
[----:B------:R-:W-:-:S02]  /*8ab0*/  UIADD3 UR19, UR42, 0x1, URZ ;  /* 0x000000012a137890 */ /* 0x000fc4000fffe03f */
[----:B------:R-:W-:Y:S02]  /*8ac0*/  ULOP3.LUT UR22, UR40, 0x2, URZ, 0xfc, !UPT ;  /* 0x0000000228167892 */ /* 0x000fe4000f8efc3f */
[----:B------:R-:W-:Y:S02]  /*8ad0*/  UIADD3 UR4, UR4, -0x1, URZ ;  /* 0xffffffff04047890 */ /* 0x000fe4000fffe03f */
[----:B------:R-:W-:Y:S02]  /*8ae0*/  USHF.L.U32 UR5, UR7, UR5, URZ ;  /* 0x0000000507057299 */ /* 0x000fe4000800063f */
[----:B------:R-:W-:Y:S01]  /*8af0*/  ULOP3.LUT UR6, URZ, UR6, URZ, 0x33, !UPT ;  /* 0x000000063f067292 */ /* 0x000fe2000f8e333f */
[----:B------:R-:W-:-:S11]  /*8b00*/  ULDC.64 UR20, c[0x0][0x198] ;  /* 0x0000660000147ab9 */ /* 0x000fd60000000a00 */
.L_x_306:
[----:B------:R-:W-:-:S03]  /*8b10*/  UMOV UR7, 0xffffffff ;  /* 0xffffffff00077882 */ /* 0x000fc60000000000 */
[----:B------:R-:W-:Y:S05]  /*8b20*/  BRA.DIV UR7, `(.L_x_295) ;  /* 0x0000000e07e47947 */ /* 0x000fea000b800000 */
[----:B------:R-:W-:-:S13]  /*8b30*/  ELECT P6, URZ, PT ;  /* 0x00000000003f782f */ /* 0x000fda00038c0000 */
.L_x_319:
[----:B------:R-:W0:Y:S01]  /*8b40*/  LDC R3, c[0x0][0x28c] ;  /* 0x0000a300ff037b82 */ /* 0x000e220000000800 */
[----:B------:R-:W-:Y:S01]  /*8b50*/  BSSY B1, `(.L_x_296) ;  /* 0x0000038000017945 */ /* 0x000fe20003800000 */
[----:B0-----:R-:W-:-:S13]  /*8b60*/  ISETP.LT.OR P6, PT, R3, 0x1, !P6 ;  /* 0x000000010300780c */ /* 0x001fda00077c1670 */
[----:B------:R-:W-:Y:S05]  /*8b70*/  @P6 BRA `(.L_x_297) ;  /* 0x0000000000d46947 */ /* 0x000fea0003800000 */
[----:B------:R-:W-:Y:S02]  /*8b80*/  IMAD.SHL.U32 R18, R18, 0x100, RZ ;  /* 0x0000010012127824 */ /* 0x000fe400078e00ff */
[----:B------:R-:W-:Y:S02]  /*8b90*/  IMAD.SHL.U32 R19, R19, 0x40, RZ ;  /* 0x0000004013137824 */ /* 0x000fe400078e00ff */
[----:B------:R-:W-:Y:S02]  /*8ba0*/  IMAD.MOV.U32 R11, RZ, RZ, RZ ;  /* 0x000000ffff0b7224 */ /* 0x000fe400078e00ff */
[----:B------:R-:W-:Y:S02]  /*8bb0*/  IMAD.U32 R12, RZ, RZ, UR19 ;  /* 0x00000013ff0c7e24 */ /* 0x000fe4000f8e00ff */
[----:B------:R-:W-:Y:S02]  /*8bc0*/  IMAD.MOV.U32 R3, RZ, RZ, R8 ;  /* 0x000000ffff037224 */ /* 0x000fe400078e0008 */
[----:B------:R-:W-:-:S07]  /*8bd0*/  IMAD.MOV.U32 R4, RZ, RZ, R0 ;  /* 0x000000ffff047224 */ /* 0x000fce00078e0000 */
.L_x_301:
[----:B------:R-:W0:Y:S01]  /*8be0*/  S2R R6, SR_CgaCtaId ;  /* 0x0000000000067919 */ /* 0x000e220000008800 */
[----:B------:R-:W-:-:S04]  /*8bf0*/  MOV R5, 0x400 ;  /* 0x0000040000057802 */ /* 0x000fc80000000f00 */
[----:B0-----:R-:W-:Y:S02]  /*8c00*/  LEA R7, R6, R5, 0x18 ;  /* 0x0000000506077211 */ /* 0x001fe400078ec0ff */
[----:B------:R-:W-:Y:S01]  /*8c10*/  SHF.L.U32 R5, R3, 0x1f, RZ ;  /* 0x0000001f03057819 */ /* 0x000fe200000006ff */
[----:B------:R-:W0:Y:S02]  /*8c20*/  @!P3 LDC R6, c[0x0][0x500] ;  /* 0x00014000ff06bb82 */ /* 0x000e240000000800 */
[----:B------:R-:W-:-:S04]  /*8c30*/  IMAD R10, R4, 0x8, R7 ;  /* 0x00000008040a7824 */ /* 0x000fc800078e0207 */
[----:B------:R-:W1:Y:S02]  /*8c40*/  SYNCS.PHASECHK.TRANS64.TRYWAIT P1, [R10+URZ+0x20], R5 ;  /* 0x000020050a0075a7 */ /* 0x000e64000802017f */
[----:B-1----:R-:W-:Y:S05]  /*8c50*/  @!P1 BRA `(.L_x_298) ;  /* 0x0000000c00b89947 */ /* 0x002fea0003800000 */
.L_x_320:
[----:B------:R-:W-:Y:S01]  /*8c60*/  UPRMT UR7, UR22, 0x9910, URZ ;  /* 0x0000991016077896 */ /* 0x000fe2000800003f */
[----:B0-----:R0:W-:Y:S03]  /*8c70*/  @!P3 SYNCS.ARRIVE.TRANS64 RZ, [R10+URZ], R6 ;  /* 0x000000060affb9a7 */ /* 0x0011e6000800003f */
[----:B------:R-:W-:-:S06]  /*8c80*/  UISETP.NE.AND UP0, UPT, UR7, 0x2, UPT ;  /* 0x000000020700788c */ /* 0x000fcc000bf05270 */
[----:B------:R-:W-:-:S13]  /*8c90*/  PLOP3.LUT P1, PT, PT, PT, UP0, 0x80, 0x0 ;  /* 0x000000000000781c */ /* 0x000fda0003f2f008 */
[----:B0-----:R-:W-:Y:S05]  /*8ca0*/  @P1 BRA `(.L_x_299) ;  /* 0x0000000000041947 */ /* 0x001fea0003800000 */
[----:B------:R-:W-:Y:S01]  /*8cb0*/  BPT.TRAP 0x1 ;  /* 0x000000040000795c */ /* 0x000fe20000300000 */
.L_x_299:
[----:B------:R-:W-:Y:S05]  /*8cc0*/  @P0 BRA `(.L_x_300) ;  /* 0x0000000000040947 */ /* 0x000fea0003800000 */
[----:B------:R-:W-:Y:S01]  /*8cd0*/  BPT.TRAP 0x1 ;  /* 0x000000040000795c */ /* 0x000fe20000300000 */
.L_x_300:
[--C-:B-1----:R-:W-:Y:S01]  /*8ce0*/  IMAD R5, R4, 0x1000, R7.reuse ;  /* 0x0000100004057824 */ /* 0x102fe200078e0207 */
[----:B------:R-:W-:Y:S01]  /*8cf0*/  R2UR UR9, R10 ;  /* 0x000000000a0972ca */ /* 0x000fe200000e0000 */
[----:B------:R-:W-:Y:S01]  /*8d00*/  IMAD R7, R4, 0x4000, R7 ;  /* 0x0000400004077824 */ /* 0x000fe200078e0207 */
[----:B------:R-:W-:Y:S01]  /*8d10*/  UIADD3 UR14, UP0, UR20, 0xf0, URZ ;  /* 0x000000f0140e7890 */ /* 0x000fe2000ff1e03f */
[----:B------:R-:W-:Y:S01]  /*8d20*/  VIADD R12, R12, 0xffffffff ;  /* 0xffffffff0c0c7836 */ /* 0x000fe20000000000 */
[----:B------:R-:W-:Y:S01]  /*8d30*/  R2UR UR7, R5 ;  /* 0x00000000050772ca */ /* 0x000fe200000e0000 */
[----:B------:R-:W-:Y:S01]  /*8d40*/  UIADD3 UR24, UP1, UR20, 0x1f0, URZ ;  /* 0x000001f014187890 */ /* 0x000fe2000ff3e03f */
[----:B------:R-:W-:Y:S01]  /*8d50*/  R2UR UR8, R7 ;  /* 0x00000000070872ca */ /* 0x000fe200000e0000 */
[----:B------:R-:W-:Y:S01]  /*8d60*/  UIADD3.X UR15, URZ, UR21, URZ, UP0, !UPT ;  /* 0x000000153f0f7290 */ /* 0x000fe200087fe43f */
[----:B------:R-:W-:Y:S01]  /*8d70*/  R2UR UR11, R19 ;  /* 0x00000000130b72ca */ /* 0x000fe200000e0000 */
[----:B------:R-:W-:Y:S01]  /*8d80*/  VIADD R4, R4, 0x1 ;  /* 0x0000000104047836 */ /* 0x000fe20000000000 */
[C---:B------:R-:W-:Y:S01]  /*8d90*/  R2UR UR10, R11.reuse ;  /* 0x000000000b0a72ca */ /* 0x040fe200000e0000 */
[----:B------:R-:W-:Y:S01]  /*8da0*/  UIADD3.X UR25, URZ, UR21, URZ, UP1, !UPT ;  /* 0x000000153f197290 */ /* 0x000fe20008ffe43f */
[----:B------:R-:W-:Y:S01]  /*8db0*/  R2UR UR12, R2 ;  /* 0x00000000020c72ca */ /* 0x000fe200000e0000 */
[----:B------:R-:W-:Y:S01]  /*8dc0*/  UMOV UR16, 0x0 ;  /* 0x0000000000107882 */ /* 0x000fe20000000000 */
[----:B------:R-:W-:Y:S01]  /*8dd0*/  R2UR UR18, R18 ;  /* 0x00000000121272ca */ /* 0x000fe200000e0000 */
[----:B------:R-:W-:Y:S01]  /*8de0*/  UMOV UR17, 0x10000000 ;  /* 0x1000000000117882 */ /* 0x000fe20000000000 */
[----:B------:R-:W-:Y:S01]  /*8df0*/  ISETP.GT.AND P2, PT, R12, 0x1, PT ;  /* 0x000000010c00780c */ /* 0x000fe20003f44270 */
[----:B------:R-:W-:Y:S01]  /*8e00*/  UIADD3 UR7, UR7, 0x180, URZ ;  /* 0x0000018007077890 */ /* 0x000fe2000fffe03f */
[----:B------:R-:W-:Y:S01]  /*8e10*/  ISETP.NE.AND P1, PT, R4, 0x4, PT ;  /* 0x000000040400780c */ /* 0x000fe20003f25270 */
[----:B------:R-:W-:Y:S01]  /*8e20*/  UIADD3 UR13, UR8, 0x4180, URZ ;  /* 0x00004180080d7890 */ /* 0x000fe2000fffe03f */
[----:B------:R-:W-:-:S02]  /*8e30*/  VIADD R11, R11, 0x40 ;  /* 0x000000400b0b7836 */ /* 0x000fc40000000000 */
[----:B------:R-:W-:Y:S02]  /*8e40*/  SEL R6, RZ, 0x1, P1 ;  /* 0x00000001ff067807 */ /* 0x000fe40000800000 */
[----:B------:R-:W-:Y:S01]  /*8e50*/  UMOV UR8, UR7 ;  /* 0x0000000700087c82 */ /* 0x000fe20008000000 */
[----:B------:R-:W-:Y:S01]  /*8e60*/  SEL R4, R4, RZ, P1 ;  /* 0x000000ff04047207 */ /* 0x000fe20000800000 */
[----:B------:R0:W-:Y:S01]  /*8e70*/  UTMALDG.3D [UR8], [UR14], desc[UR16] ;  /* 0x000010080e0075b4 */ /* 0x0001e20008011000 */
[----:B------:R-:W-:Y:S01]  /*8e80*/  LOP3.LUT R3, R3, R6, RZ, 0x3c, !PT ;  /* 0x0000000603037212 */ /* 0x000fe200078e3cff */
[----:B0-----:R-:W-:Y:S01]  /*8e90*/  UMOV UR8, UR13 ;  /* 0x0000000d00087c82 */ /* 0x001fe20008000000 */
[----:B------:R-:W-:Y:S02]  /*8ea0*/  UMOV UR11, UR18 ;  /* 0x00000012000b7c82 */ /* 0x000fe40008000000 */
[----:B------:R0:W-:Y:S02]  /*8eb0*/  UTMALDG.3D [UR8], [UR24], desc[UR16] ;  /* 0x00001008180075b4 */ /* 0x0001e40008011000 */
[----:B0-----:R-:W-:Y:S05]  /*8ec0*/  @P2 BRA `(.L_x_301) ;  /* 0xfffffffc00442947 */ /* 0x001fea000383ffff */
.L_x_297:
[----:B------:R-:W-:Y:S05]  /*8ed0*/  BSYNC B1 ;  /* 0x0000000000017941 */ /* 0x000fea0003800000 */
.L_x_296:
[----:B------:R-:W-:Y:S01]  /*8ee0*/  LOP3.LUT P4, RZ, R9, 0xff, RZ, 0xc0, !PT ;  /* 0x000000ff09ff7812 */ /* 0x000fe2000788c0ff */
[----:B------:R-:W-:Y:S01]  /*8ef0*/  VIADD R0, R0, UR42 ;  /* 0x0000002a00007c36 */ /* 0x000fe20008000000 */
[----:B------:R-:W-:Y:S01]  /*8f00*/  ULDC.64 UR8, c[0x0][0x650] ;  /* 0x0001940000087ab9 */ /* 0x000fe20000000a00 */
[----:B------:R-:W-:Y:S01]  /*8f10*/  BSSY B1, `(.L_x_302) ;  /* 0x0000071000017945 */ /* 0x000fe20003800000 */
[----:B------:R-:W-:Y:S01]  /*8f20*/  IMAD.MOV.U32 R19, RZ, RZ, -0x1 ;  /* 0xffffffffff137424 */ /* 0x000fe200078e00ff */
[----:B------:R-:W-:Y:S01]  /*8f30*/  PRMT R9, RZ, 0x7610, R9 ;  /* 0x00007610ff097816 */ /* 0x000fe20000000009 */
[----:B------:R-:W-:Y:S01]  /*8f40*/  IMAD.MOV.U32 R18, RZ, RZ, -0x1 ;  /* 0xffffffffff127424 */ /* 0x000fe200078e00ff */
[C---:B------:R-:W-:Y:S02]  /*8f50*/  ISETP.GT.U32.AND P1, PT, R0.reuse, 0x3, PT ;  /* 0x000000030000780c */ /* 0x040fe40003f24070 */
[----:B------:R-:W-:Y:S02]  /*8f60*/  SHF.R.U32.HI R2, RZ, 0x2, R0 ;  /* 0x00000002ff027819 */ /* 0x000fe40000011600 */
[----:B------:R-:W-:-:S02]  /*8f70*/  LOP3.LUT R0, R0, 0x3, RZ, 0xc0, !PT ;  /* 0x0000000300007812 */ /* 0x000fc400078ec0ff */
[----:B------:R-:W0:Y:S01]  /*8f80*/  @P4 S2R R4, SR_CgaCtaId ;  /* 0x0000000000044919 */ /* 0x000e220000008800 */
[----:B------:R-:W-:Y:S02]  /*8f90*/  @P4 MOV R3, 0x400 ;  /* 0x0000040000034802 */ /* 0x000fe40000000f00 */
[----:B------:R-:W-:-:S04]  /*8fa0*/  LOP3.LUT R2, R2, 0x1, RZ, 0xc0, !PT ;  /* 0x0000000102027812 */ /* 0x000fc800078ec0ff */
[----:B------:R-:W-:Y:S02]  /*8fb0*/  ISETP.NE.U32.AND P2, PT, R2, 0x1, PT ;  /* 0x000000010200780c */ /* 0x000fe40003f45070 */
[----:B0-----:R-:W-:Y:S01]  /*8fc0*/  @P4 LEA R3, R4, R3, 0x18 ;  /* 0x0000000304034211 */ /* 0x001fe200078ec0ff */
[----:B------:R-:W-:-:S03]  /*8fd0*/  IMAD.U32 R4, RZ, RZ, UR42 ;  /* 0x0000002aff047e24 */ /* 0x000fc6000f8e00ff */
[----:B------:R0:W-:Y:S01]  /*8fe0*/  @P4 SYNCS.ARRIVE.TRANS64.A1T0 RZ, [R3+URZ+0x78], RZ ;  /* 0x000078ff03ff49a7 */ /* 0x0001e2000810003f */
[----:B------:R-:W-:Y:S02]  /*8ff0*/  IADD3 R16, P4, R16, UR36, RZ ;  /* 0x0000002410107c10 */ /* 0x000fe4000ff9e0ff */
[----:B------:R-:W-:Y:S02]  /*9000*/  ISETP.LT.U32.AND P1, PT, R4, 0x4, P1 ;  /* 0x000000040400780c */ /* 0x000fe40000f21070 */
[----:B------:R-:W-:Y:S02]  /*9010*/  IADD3.X R17, R17, UR41, RZ, P4, !PT ;  /* 0x0000002911117c10 */ /* 0x000fe4000a7fe4ff */
[----:B------:R-:W-:Y:S02]  /*9020*/  ISETP.GE.U32.AND P4, PT, R16, UR8, PT ;  /* 0x0000000810007c0c */ /* 0x000fe4000bf86070 */
[----:B0-----:R-:W-:Y:S02]  /*9030*/  SEL R3, RZ, 0x1, !P1 ;  /* 0x00000001ff037807 */ /* 0x001fe40004800000 */
[----:B------:R-:W-:-:S02]  /*9040*/  ISETP.GE.U32.AND.EX P1, PT, R17, UR9, PT, P4 ;  /* 0x0000000911007c0c */ /* 0x000fc4000bf26140 */
[----:B------:R-:W-:-:S04]  /*9050*/  ISETP.GT.U32.AND P2, PT, R4, 0x3, !P2 ;  /* 0x000000030400780c */ /* 0x000fc80005744070 */
[----:B------:R-:W-:-:S04]  /*9060*/  SEL R2, RZ, 0x1, !P2 ;  /* 0x00000001ff027807 */ /* 0x000fc80005000000 */
[--C-:B------:R-:W-:Y:S01]  /*9070*/  LOP3.LUT R8, R2, R8, R3.reuse, 0x96, !PT ;  /* 0x0000000802087212 */ /* 0x100fe200078e9603 */
[----:B------:R-:W-:Y:S01]  /*9080*/  IMAD.MOV.U32 R2, RZ, RZ, -0x1 ;  /* 0xffffffffff027424 */ /* 0x000fe200078e00ff */
[----:B------:R-:W-:Y:S01]  /*9090*/  PRMT R3, RZ, 0x7610, R3 ;  /* 0x00007610ff037816 */ /* 0x000fe20000000003 */
[----:B------:R-:W-:Y:S06]  /*90a0*/  @P1 BRA `(.L_x_303) ;  /* 0x00000004005c1947 */ /* 0x000fec0003800000 */
[----:B------:R-:W0:Y:S01]  /*90b0*/  S2UR UR7, SR_CTAID.X ;  /* 0x00000000000779c3 */ /* 0x000e220000002500 */
[----:B------:R-:W-:Y:S01]  /*90c0*/  ULDC.64 UR8, c[0x0][0x628] ;  /* 0x00018a0000087ab9 */ /* 0x000fe20000000a00 */
[----:B------:R-:W-:Y:S01]  /*90d0*/  ULDC UR10, c[0x0][0x150] ;  /* 0x00005400000a7ab9 */ /* 0x000fe20000000800 */
[----:B------:R-:W-:Y:S01]  /*90e0*/  ISETP.NE.U32.AND P1, PT, RZ, UR8, PT ;  /* 0x00000008ff007c0c */ /* 0x000fe2000bf25070 */
[----:B------:R-:W-:Y:S01]  /*90f0*/  ULDC UR11, c[0x0][0x630] ;  /* 0x00018c00000b7ab9 */ /* 0x000fe20000000800 */
[----:B------:R-:W-:Y:S01]  /*9100*/  ULDC UR13, c[0x0][0x154] ;  /* 0x00005500000d7ab9 */ /* 0x000fe20000000800 */
[----:B------:R-:W-:Y:S01]  /*9110*/  IMAD.MOV.U32 R2, RZ, RZ, R16 ;  /* 0x000000ffff027224 */ /* 0x000fe200078e0010 */
[----:B------:R-:W-:Y:S01]  /*9120*/  ISETP.NE.AND.EX P1, PT, RZ, UR9, PT, P1 ;  /* 0x00000009ff007c0c */ /* 0x000fe2000bf25310 */
[----:B------:R-:W1:Y:S01]  /*9130*/  S2UR UR12, SR_CTAID.Y ;  /* 0x00000000000c79c3 */ /* 0x000e620000002600 */
[----:B0-----:R-:W-:-:S05]  /*9140*/  I2FP.F32.U32 R3, UR7 ;  /* 0x0000000700037c45 */ /* 0x001fca0008201000 */
[----:B------:R-:W-:Y:S01]  /*9150*/  FMUL R12, R3, UR10 ;  /* 0x0000000a030c7c20 */ /* 0x000fe20008400000 */
[----:B------:R-:W-:-:S05]  /*9160*/  IMAD.MOV.U32 R3, RZ, RZ, R17 ;  /* 0x000000ffff037224 */ /* 0x000fca00078e0011 */
[----:B------:R-:W-:Y:S05]  /*9170*/  @!P1 BRA `(.L_x_304) ;  /* 0x0000000000289947 */ /* 0x000fea0003800000 */
[----:B------:R-:W-:Y:S02]  /*9180*/  ULDC UR10, c[0x0][0x634] ;  /* 0x00018d00000a7ab9 */ /* 0x000fe40000000800 */
[----:B------:R-:W-:-:S05]  /*9190*/  IADD3 R7, P1, R16, UR10, RZ ;  /* 0x0000000a10077c10 */ /* 0x000fca000ff3e0ff */
[----:B------:R-:W-:-:S04]  /*91a0*/  IMAD.X R11, RZ, RZ, R17, P1 ;  /* 0x000000ffff0b7224 */ /* 0x000fc800008e0611 */
[----:B------:R-:W-:-:S04]  /*91b0*/  IMAD.WIDE.U32 R4, R11, UR8, RZ ;  /* 0x000000080b047c25 */ /* 0x000fc8000f8e00ff */
[----:B------:R-:W-:-:S04]  /*91c0*/  IMAD.WIDE.U32 R4, P1, R7, UR9, R4 ;  /* 0x0000000907047c25 */ /* 0x000fc8000f820004 */
[----:B------:R-:W-:-:S04]  /*91d0*/  IMAD.WIDE.U32 R6, R7, UR8, RZ ;  /* 0x0000000807067c25 */ /* 0x000fc8000f8e00ff */
[----:B------:R-:W-:Y:S01]  /*91e0*/  IMAD.X R3, RZ, RZ, RZ, P1 ;  /* 0x000000ffff037224 */ /* 0x000fe200008e06ff */
[----:B------:R-:W-:Y:S01]  /*91f0*/  IADD3 RZ, P1, R7, R4, RZ ;  /* 0x0000000407ff7210 */ /* 0x000fe20007f3e0ff */
[----:B------:R-:W-:-:S04]  /*9200*/  IMAD.MOV.U32 R2, RZ, RZ, R5 ;  /* 0x000000ffff027224 */ /* 0x000fc800078e0005 */
[----:B------:R-:W-:-:S08]  /*9210*/  IMAD.WIDE.U32.X R2, R11, UR9, R2, P1 ;  /* 0x000000090b027c25 */ /* 0x000fd000088e0402 */
.L_x_304:
[--C-:B------:R-:W-:Y:S01]  /*9220*/  SHF.R.U64 R10, R2, UR11, R3.reuse ;  /* 0x0000000b020a7c19 */ /* 0x100fe20008001203 */
[----:B------:R-:W0:Y:S01]  /*9230*/  F2I.U32.TRUNC.NTZ R12, R12 ;  /* 0x0000000c000c7305 */ /* 0x000e22000020f000 */
[----:B------:R-:W-:Y:S01]  /*9240*/  SHF.R.U32.HI R2, RZ, UR11, R3 ;  /* 0x0000000bff027c19 */ /* 0x000fe20008011603 */
[----:B------:R-:W-:Y:S01]  /*9250*/  ULDC.64 UR8, c[0x0][0x620] ;  /* 0x0001880000087ab9 */ /* 0x000fe20000000a00 */
[----:B------:R-:W-:Y:S01]  /*9260*/  IADD3 R5, P1, RZ, -R10, RZ ;  /* 0x8000000aff057210 */ /* 0x000fe20007f3e0ff */
[----:B------:R-:W-:Y:S01]  /*9270*/  ULDC.64 UR14, c[0x0][0x640] ;  /* 0x00019000000e7ab9 */ /* 0x000fe20000000a00 */
[----:B-1----:R-:W-:Y:S01]  /*9280*/  I2FP.F32.U32 R4, UR12 ;  /* 0x0000000c00047c45 */ /* 0x002fe20008201000 */
[----:B------:R-:W1:Y:S01]  /*9290*/  LDC R14, c[0x0][0x610] ;  /* 0x00018400ff0e7b82 */ /* 0x000e620000000800 */
[----:B------:R-:W-:Y:S01]  /*92a0*/  ULDC UR11, c[0x0][0x658] ;  /* 0x00019600000b7ab9 */ /* 0x000fe20000000800 */
[----:B------:R-:W-:Y:S01]  /*92b0*/  IMAD.X R2, RZ, RZ, ~R2, P1 ;  /* 0x000000ffff027224 */ /* 0x000fe200008e0e02 */
[----:B------:R-:W-:Y:S01]  /*92c0*/  ISETP.NE.U32.AND P1, PT, RZ, UR14, PT ;  /* 0x0000000eff007c0c */ /* 0x000fe2000bf25070 */
[----:B------:R-:W-:Y:S01]  /*92d0*/  FMUL R6, R4, UR13 ;  /* 0x0000000d04067c20 */ /* 0x000fe20008400000 */
[----:B------:R-:W-:Y:S01]  /*92e0*/  ULDC UR13, c[0x0][0x648] ;  /* 0x00019200000d7ab9 */ /* 0x000fe20000000800 */
[----:B------:R-:W-:Y:S01]  /*92f0*/  IMAD R4, R2, UR8, RZ ;  /* 0x0000000802047c24 */ /* 0x000fe2000f8e02ff */
[----:B------:R-:W-:Y:S01]  /*9300*/  ISETP.NE.AND.EX P1, PT, RZ, UR15, PT, P1 ;  /* 0x0000000fff007c0c */ /* 0x000fe2000bf25310 */
[C---:B------:R-:W-:Y:S01]  /*9310*/  IMAD.WIDE.U32 R2, R5.reuse, UR8, R16 ;  /* 0x0000000805027c25 */ /* 0x040fe2000f8e0010 */
[----:B0-----:R-:W-:Y:S01]  /*9320*/  R2UR UR8, R12 ;  /* 0x000000000c0872ca */ /* 0x001fe200000e0000 */
[----:B------:R-:W0:Y:S02]  /*9330*/  F2I.U32.TRUNC.NTZ R6, R6 ;  /* 0x0000000600067305 */ /* 0x000e24000020f000 */
[----:B------:R-:W-:Y:S01]  /*9340*/  IMAD R5, R5, UR9, R4 ;  /* 0x0000000905057c24 */ /* 0x000fe2000f8e0204 */
[----:B------:R-:W-:-:S03]  /*9350*/  ULDC UR9, c[0x0][0x618] ;  /* 0x0001860000097ab9 */ /* 0x000fc60000000800 */
[----:B------:R-:W-:-:S05]  /*9360*/  IMAD.IADD R3, R3, 0x1, R5 ;  /* 0x0000000103037824 */ /* 0x000fca00078e0205 */
[--C-:B------:R-:W-:Y:S02]  /*9370*/  SHF.R.U64 R12, R2, UR9, R3.reuse ;  /* 0x00000009020c7c19 */ /* 0x100fe40008001203 */
[----:B------:R-:W-:Y:S01]  /*9380*/  SHF.R.U32.HI R3, RZ, UR9, R3 ;  /* 0x00000009ff037c19 */ /* 0x000fe20008011603 */
[----:B------:R-:W-:Y:S01]  /*9390*/  ULDC UR9, c[0x0][0x608] ;  /* 0x0001820000097ab9 */ /* 0x000fe20000000800 */
[----:B0-----:R-:W-:Y:S02]  /*93a0*/  R2UR UR10, R6 ;  /* 0x00000000060a72ca */ /* 0x001fe400000e0000 */
[--C-:B------:R-:W-:Y:S02]  /*93b0*/  SHF.R.U64 R13, R12, UR9, R3.reuse ;  /* 0x000000090c0d7c19 */ /* 0x100fe40008001203 */
[----:B------:R-:W-:Y:S01]  /*93c0*/  SHF.R.U32.HI R2, RZ, UR9, R3 ;  /* 0x00000009ff027c19 */ /* 0x000fe20008011603 */
[----:B------:R-:W-:-:S03]  /*93d0*/  UIADD3 UR9, -UR8, URZ, URZ ;  /* 0x0000003f08097290 */ /* 0x000fc6000fffe13f */
[--C-:B------:R-:W-:Y:S01]  /*93e0*/  SHF.R.U64 R15, R13, UR11, R2.reuse ;  /* 0x0000000b0d0f7c19 */ /* 0x100fe20008001202 */
[----:B------:R-:W-:Y:S01]  /*93f0*/  ULDC UR8, c[0x0][0x144] ;  /* 0x0000510000087ab9 */ /* 0x000fe20000000800 */
[----:B------:R-:W-:-:S03]  /*9400*/  SHF.R.U32.HI R3, RZ, UR11, R2 ;  /* 0x0000000bff037c19 */ /* 0x000fc60008011602 */
[----:B------:R-:W-:Y:S01]  /*9410*/  IMAD.MOV.U32 R2, RZ, RZ, R15 ;  /* 0x000000ffff027224 */ /* 0x000fe200078e000f */
[----:B------:R-:W-:Y:S06]  /*9420*/  @!P1 BRA `(.L_x_305) ;  /* 0x0000000000289947 */ /* 0x000fec0003800000 */
        /* <DEDUP_REMOVED lines=10> */
.L_x_305:
[----:B------:R-:W-:Y:S01]  /*94d0*/  UISETP.NE.AND UP0, UPT, UR48, URZ, UPT ;  /* 0x0000003f3000728c */ /* 0x000fe2000bf05270 */
[----:B------:R-:W-:Y:S01]  /*94e0*/  SHF.R.U64 R3, R2, UR13, R3 ;  /* 0x0000000d02037c19 */ /* 0x000fe20008001203 */
[----:B------:R-:W-:Y:S01]  /*94f0*/  UIADD3 UR10, -UR10, URZ, URZ ;  /* 0x0000003f0a0a7290 */ /* 0x000fe2000fffe13f */
[----:B------:R-:W-:Y:S01]  /*9500*/  LOP3.LUT R2, R13, UR6, RZ, 0xc0, !PT ;  /* 0x000000060d027c12 */ /* 0x000fe2000f8ec0ff */
[----:B------:R-:W-:Y:S02]  /*9510*/  UIMAD UR7, UR8, UR9, UR7 ;  /* 0x00000009080772a4 */ /* 0x000fe4000f8e0207 */
[----:B------:R-:W-:Y:S01]  /*9520*/  IMAD.MOV R4, RZ, RZ, -R3 ;  /* 0x000000ffff047224 */ /* 0x000fe200078e0a03 */
[----:B------:R-:W-:Y:S01]  /*9530*/  ULDC UR8, c[0x0][0x148] ;  /* 0x0000520000087ab9 */ /* 0x000fe20000000800 */
[----:B------:R-:W-:Y:S01]  /*9540*/  IMAD R19, R3, UR5, R2 ;  /* 0x0000000503137c24 */ /* 0x000fe2000f8e0202 */
[----:B------:R-:W-:Y:S02]  /*9550*/  LOP3.LUT R3, R12, UR4, RZ, 0xc0, !PT ;  /* 0x000000040c037c12 */ /* 0x000fe4000f8ec0ff */
[----:B------:R-:W-:Y:S01]  /*9560*/  @UP0 UIMAD UR7, UR8, UR10, UR12 ;  /* 0x0000000a080702a4 */ /* 0x000fe2000f8e020c */
[----:B------:R-:W-:-:S02]  /*9570*/  PLOP3.LUT P1, PT, PT, PT, UP0, 0x80, 0x0 ;  /* 0x000000000000781c */ /* 0x000fc40003f2f008 */
[----:B------:R-:W-:Y:S02]  /*9580*/  ULDC UR8, c[0x0][0x638] ;  /* 0x00018e0000087ab9 */ /* 0x000fe40000000800 */
[----:B------:R-:W-:Y:S02]  /*9590*/  IMAD R2, R4, UR8, R15 ;  /* 0x0000000804027c24 */ /* 0x000fe4000f8e020f */
[----:B-1----:R-:W-:Y:S01]  /*95a0*/  IMAD R19, R19, R14, UR7 ;  /* 0x0000000713137e24 */ /* 0x002fe2000f8e020e */
[----:B------:R-:W-:Y:S01]  /*95b0*/  ULDC UR7, c[0x0][0x600] ;  /* 0x0001800000077ab9 */ /* 0x000fe20000000800 */
[----:B------:R-:W-:Y:S02]  /*95c0*/  IMAD.MOV.U32 R4, RZ, RZ, 0x1 ;  /* 0x00000001ff047424 */ /* 0x000fe400078e00ff */
[----:B------:R-:W-:-:S03]  /*95d0*/  IMAD R2, R2, UR7, R3 ;  /* 0x0000000702027c24 */ /* 0x000fc6000f8e0203 */
[----:B------:R-:W-:Y:S02]  /*95e0*/  PRMT R3, R4, 0x7610, R3 ;  /* 0x0000761004037816 */ /* 0x000fe40000000003 */
[----:B------:R-:W-:Y:S02]  /*95f0*/  SEL R18, R2, R19, !P1 ;  /* 0x0000001302127207 */ /* 0x000fe40004800000 */
[----:B------:R-:W-:Y:S01]  /*9600*/  SEL R19, R19, R2, !P1 ;  /* 0x0000000213137207 */ /* 0x000fe20004800000 */
[----:B------:R-:W-:-:S07]  /*9610*/  IMAD.MOV.U32 R2, RZ, RZ, R10 ;  /* 0x000000ffff027224 */ /* 0x000fce00078e000a */
.L_x_303:
[----:B------:R-:W-:Y:S05]  /*9620*/  BSYNC B1 ;  /* 0x0000000000017941 */ /* 0x000fea0003800000 */
.L_x_302:
[----:B------:R-:W-:-:S13]  /*9630*/  LOP3.LUT P1, RZ, R3, 0xff, RZ, 0xc0, !PT ;  /* 0x000000ff03ff7812 */ /* 0x000fda000782c0ff */
[----:B------:R-:W-:Y:S05]  /*9640*/  @P1 BRA `(.L_x_306) ;  /* 0xfffffff400301947 */ /* 0x000fea000383ffff */
[----:B------:R-:W-:Y:S05]  /*9650*/  BSYNC B0 ;  /* 0x0000000000007941 */ /* 0x000fea0003800000 */
.L_x_294:
[----:B------:R-:W-:-:S03]  /*9660*/  UMOV UR7, 0xffffffff ;  /* 0xffffffff00077882 */ /* 0x000fc60000000000 */
[----:B------:R-:W-:Y:S05]  /*9670*/  BRA.DIV UR7, `(.L_x_307) ;  /* 0x0000000607447947 */ /* 0x000fea000b800000 */
[----:B------:R-:W-:-:S13]  /*9680*/  ELECT P6, URZ, PT ;  /* 0x00000000003f782f */ /* 0x000fda00038c0000 */
.L_x_323:
[----:B------:R-:W-:Y:S04]  /*9690*/  BSSY B0, `(.L_x_308) ;  /* 0x000002c000007945 */ /* 0x000fe80003800000 */
[----:B------:R-:W-:Y:S05]  /*96a0*/  @!P6 BRA `(.L_x_309) ;  /* 0x0000000000a8e947 */ /* 0x000fea0003800000 */
[----:B------:R-:W-:-:S04]  /*96b0*/  ULOP3.LUT UR7, UR40, 0x2, URZ, 0xfc, !UPT ;  /* 0x0000000228077892 */ /* 0x000fc8000f8efc3f */
[----:B------:R-:W-:-:S06]  /*96c0*/  UISETP.NE.AND UP0, UPT, UR7, 0x3, UPT ;  /* 0x000000030700788c */ /* 0x000fcc000bf05270 */
[----:B------:R-:W-:-:S13]  /*96d0*/  PLOP3.LUT P0, PT, PT, PT, UP0, 0x80, 0x0 ;  /* 0x000000000000781c */ /* 0x000fda0003f0f008 */
[----:B------:R-:W-:Y:S05]  /*96e0*/  @!P0 BRA `(.L_x_310) ;  /* 0x0000000000048947 */ /* 0x000fea0003800000 */
[----:B------:R-:W-:Y:S01]  /*96f0*/  BPT.TRAP 0x1 ;  /* 0x000000040000795c */ /* 0x000fe20000300000 */
.L_x_310:
[----:B------:R-:W0:Y:S01]  /*9700*/  S2R R3, SR_CgaCtaId ;  /* 0x0000000000037919 */ /* 0x000e220000008800 */
[----:B------:R-:W-:-:S04]  /*9710*/  MOV R2, 0x400 ;  /* 0x0000040000027802 */ /* 0x000fc80000000f00 */
[----:B0-----:R-:W-:Y:S02]  /*9720*/  LEA R3, R3, R2, 0x18 ;  /* 0x0000000203037211 */ /* 0x001fe400078ec0ff */
[----:B------:R-:W-:-:S03]  /*9730*/  SHF.L.U32 R2, R8, 0x1f, RZ ;  /* 0x0000001f08027819 */ /* 0x000fc600000006ff */
[----:B------:R-:W-:-:S04]  /*9740*/  VIADD R3, R3, 0x20 ;  /* 0x0000002003037836 */ /* 0x000fc80000000000 */
[C---:B------:R-:W-:Y:S02]  /*9750*/  IMAD R7, R0.reuse, 0x8, R3 ;  /* 0x0000000800077824 */ /* 0x040fe400078e0203 */
[----:B------:R-:W-:Y:S02]  /*9760*/  VIADD R0, R0, 0x1 ;  /* 0x0000000100007836 */ /* 0x000fe40000000000 */
[----:B------:R-:W0:Y:S03]  /*9770*/  SYNCS.PHASECHK.TRANS64.TRYWAIT P0, [R7+URZ], R2 ;  /* 0x00000002070075a7 */ /* 0x000e26000800017f */
[----:B------:R-:W-:-:S04]  /*9780*/  ISETP.NE.AND P1, PT, R0, 0x4, PT ;  /* 0x000000040000780c */ /* 0x000fc80003f25270 */
[----:B------:R-:W-:Y:S02]  /*9790*/  SEL R5, RZ, 0x1, P1 ;  /* 0x00000001ff057807 */ /* 0x000fe40000800000 */
[----:B------:R-:W-:Y:S02]  /*97a0*/  SEL R0, R0, RZ, P1 ;  /* 0x000000ff00007207 */ /* 0x000fe40000800000 */
[----:B------:R-:W-:-:S03]  /*97b0*/  LOP3.LUT R5, R8, R5, RZ, 0x3c, !PT ;  /* 0x0000000508057212 */ /* 0x000fc600078e3cff */
[----:B------:R-:W-:Y:S01]  /*97c0*/  IMAD R9, R0, 0x8, R3 ;  /* 0x0000000800097824 */ /* 0x000fe200078e0203 */
[----:B------:R-:W-:Y:S01]  /*97d0*/  SHF.L.U32 R4, R5, 0x1f, RZ ;  /* 0x0000001f05047819 */ /* 0x000fe200000006ff */
[----:B0-----:R-:W-:Y:S06]  /*97e0*/  @!P0 BRA `(.L_x_311) ;  /* 0x0000000400088947 */ /* 0x001fec0003800000 */
.L_x_324:
[----:B------:R-:W1:Y:S01]  /*97f0*/  SYNCS.PHASECHK.TRANS64.TRYWAIT P0, [R9+URZ], R4 ;  /* 0x00000004090075a7 */ /* 0x000e62000800017f */
[----:B------:R-:W-:-:S05]  /*9800*/  VIADD R0, R0, 0x1 ;  /* 0x0000000100007836 */ /* 0x000fca0000000000 */
[----:B------:R-:W-:-:S04]  /*9810*/  ISETP.NE.AND P1, PT, R0, 0x4, PT ;  /* 0x000000040000780c */ /* 0x000fc80003f25270 */
[----:B0-----:R-:W-:Y:S02]  /*9820*/  SEL R2, RZ, 0x1, P1 ;  /* 0x00000001ff027807 */ /* 0x001fe40000800000 */
[----:B------:R-:W-:Y:S02]  /*9830*/  SEL R0, R0, RZ, P1 ;  /* 0x000000ff00007207 */ /* 0x000fe40000800000 */
[----:B------:R-:W-:-:S03]  /*9840*/  LOP3.LUT R7, R5, R2, RZ, 0x3c, !PT ;  /* 0x0000000205077212 */ /* 0x000fc600078e3cff */
[----:B------:R-:W-:Y:S01]  /*9850*/  IMAD R6, R0, 0x8, R3 ;  /* 0x0000000800067824 */ /* 0x000fe200078e0203 */
[----:B------:R-:W-:Y:S01]  /*9860*/  SHF.L.U32 R5, R7, 0x1f, RZ ;  /* 0x0000001f07057819 */ /* 0x000fe200000006ff */
[----:B-1----:R-:W-:Y:S06]  /*9870*/  @!P0 BRA `(.L_x_312) ;  /* 0x0000000000f88947 */ /* 0x002fec0003800000 */
.L_x_325:
[----:B------:R-:W1:Y:S01]  /*9880*/  SYNCS.PHASECHK.TRANS64.TRYWAIT P0, [R6+URZ], R5 ;  /* 0x00000005060075a7 */ /* 0x000e62000800017f */
[----:B------:R-:W-:-:S05]  /*9890*/  VIADD R0, R0, 0x1 ;  /* 0x0000000100007836 */ /* 0x000fca0000000000 */
[----:B------:R-:W-:-:S04]  /*98a0*/  ISETP.NE.AND P1, PT, R0, 0x4, PT ;  /* 0x000000040000780c */ /* 0x000fc80003f25270 */
[----:B------:R-:W-:Y:S02]  /*98b0*/  SEL R2, RZ, 0x1, P1 ;  /* 0x00000001ff027807 */ /* 0x000fe40000800000 */
[----:B------:R-:W-:Y:S02]  /*98c0*/  SEL R0, R0, RZ, P1 ;  /* 0x000000ff00007207 */ /* 0x000fe40000800000 */
[----:B------:R-:W-:Y:S01]  /*98d0*/  LOP3.LUT R2, R7, R2, RZ, 0x3c, !PT ;  /* 0x0000000207027212 */ /* 0x000fe200078e3cff */
[----:B-1----:R-:W-:Y:S06]  /*98e0*/  @!P0 BRA `(.L_x_313) ;  /* 0x0000000000f08947 */ /* 0x002fec0003800000 */
.L_x_326:
[----:B------:R-:W-:Y:S01]  /*98f0*/  IMAD R3, R0, 0x8, R3 ;  /* 0x0000000800037824 */ /* 0x000fe200078e0203 */
[----:B------:R-:W-:-:S07]  /*9900*/  SHF.L.U32 R0, R2, 0x1f, RZ ;  /* 0x0000001f02007819 */ /* 0x000fce00000006ff */
.L_x_314:
[----:B--2---:R2:W3:Y:S02]  /*9910*/  SYNCS.PHASECHK.TRANS64.TRYWAIT P0, [R3+URZ], R0 ;  /* 0x00000000030075a7 */ /* 0x0044e4000800017f */
[----:B---3--:R-:W-:Y:S05]  /*9920*/  @!P0 NANOSLEEP.SYNCS 0x989680 ;  /* 0x009896800000895d */ /* 0x008fea0003900000 */
[----:B------:R-:W3:Y:S02]  /*9930*/  @!P0 SYNCS.PHASECHK.TRANS64 P0, [R3+URZ], R0 ;  /* 0x00000000030085a7 */ /* 0x000ee4000800007f */
[----:B---3--:R-:W-:Y:S05]  /*9940*/  @!P0 BRA `(.L_x_314) ;  /* 0xfffffffc00f08947 */ /* 0x008fea000383ffff */
.L_x_309:
[----:B------:R-:W-:Y:S05]  /*9950*/  BSYNC B0 ;  /* 0x0000000000007941 */ /* 0x000fea0003800000 */
.L_x_308:
[----:B------:R-:W-:Y:S05]  /*9960*/  EXIT ;  /* 0x000000000000794d */ /* 0x000fea0003800000 */
.L_x_14:
[----:B0-----:R0:W1:Y:S02]  /*9970*/  SYNCS.PHASECHK.TRANS64.TRYWAIT P0, [R157+URZ], R0 ;  /* 0x000000009d0075a7 */ /* 0x001064000800017f */
[----:B-1----:R-:W-:Y:S05]  /*9980*/  @!P0 NANOSLEEP.SYNCS 0x989680 ;  /* 0x009896800000895d */ /* 0x002fea0003900000 */
[----:B------:R-:W1:Y:S02]  /*9990*/  @!P0 SYNCS.PHASECHK.TRANS64 P0, [R157+URZ], R0 ;  /* 0x000000009d0085a7 */ /* 0x000e64000800007f */
[----:B-1----:R-:W-:Y:S05]  /*99a0*/  @!P0 BRA `(.L_x_14) ;  /* 0xfffffffc00f08947 */ /* 0x002fea000383ffff */
[----:B------:R-:W-:Y:S05]  /*99b0*/  BRA `(.L_x_315) ;  /* 0xffffff7800f47947 */ /* 0x000fea000383ffff */
.L_x_19:
[----:B-1----:R1:W2:Y:S02]  /*99c0*/  SYNCS.PHASECHK.TRANS64.TRYWAIT P1, [R3+URZ], R0 ;  /* 0x00000000030075a7 */ /* 0x0022a4000802017f */
[----:B--2---:R-:W-:Y:S05]  /*99d0*/  @!P1 NANOSLEEP.SYNCS 0x989680 ;  /* 0x009896800000995d */ /* 0x004fea0003900000 */
[----:B------:R-:W2:Y:S02]  /*99e0*/  @!P1 SYNCS.PHASECHK.TRANS64 P1, [R3+URZ], R0 ;  /* 0x00000000030095a7 */ /* 0x000ea4000802007f */
[----:B--2---:R-:W-:Y:S05]  /*99f0*/  @!P1 BRA `(.L_x_19) ;  /* 0xfffffffc00f09947 */ /* 0x004fea000383ffff */
[----:B------:R-:W-:Y:S05]  /*9a00*/  BRA `(.L_x_18) ;  /* 0xffffff7c00687947 */ /* 0x000fea000383ffff */
.L_x_24:
[----:B-1----:R-:W-:-:S04]  /*9a10*/  IMAD.U32 R4, RZ, RZ, UR4 ;  /* 0x00000004ff047e24 */ /* 0x002fc8000f8e00ff */
[----:B------:R1:W2:Y:S03]  /*9a20*/  SYNCS.PHASECHK.TRANS64.TRYWAIT P1, [R4+URZ], R3 ;  /* 0x00000003040075a7 */ /* 0x0002a6000802017f */
[----:B--2---:R-:W-:Y:S05]  /*9a30*/  @!P1 NANOSLEEP.SYNCS 0x989680 ;  /* 0x009896800000995d */ /* 0x004fea0003900000 */
[----:B------:R-:W2:Y:S02]  /*9a40*/  @!P1 SYNCS.PHASECHK.TRANS64 P1, [R4+URZ], R3 ;  /* 0x00000003040095a7 */ /* 0x000ea4000802007f */
[----:B--2---:R-:W-:Y:S05]  /*9a50*/  @!P1 BRA `(.L_x_24) ;  /* 0xfffffffc00ec9947 */ /* 0x004fea000383ffff */
[----:B------:R-:W-:Y:S05]  /*9a60*/  BRA `(.L_x_23) ;  /* 0xffffff7c00f87947 */ /* 0x000fea000383ffff */
.L_x_30:
[----:B0-----:R0:W1:Y:S02]  /*9a70*/  SYNCS.PHASECHK.TRANS64.TRYWAIT P0, [R157+URZ+0x10], R0 ;  /* 0x000010009d0075a7 */ /* 0x001064000800017f */
[----:B-1----:R-:W-:Y:S05]  /*9a80*/  @!P0 NANOSLEEP.SYNCS 0x989680 ;  /* 0x009896800000895d */ /* 0x002fea0003900000 */
[----:B------:R-:W1:Y:S02]  /*9a90*/  @!P0 SYNCS.PHASECHK.TRANS64 P0, [R157+URZ+0x10], R0 ;  /* 0x000010009d0085a7 */ /* 0x000e64000800007f */
[----:B-1----:R-:W-:Y:S05]  /*9aa0*/  @!P0 BRA `(.L_x_30) ;  /* 0xfffffffc00f08947 */ /* 0x002fea000383ffff */
[----:B------:R-:W-:Y:S05]  /*9ab0*/  BRA `(.L_x_316) ;  /* 0xffffff8000f47947 */ /* 0x000fea000383ffff */
.L_x_295:
[----:B------:R-:W-:Y:S01]  /*9ac0*/  BSSY B1, `(.L_x_317) ;  /* 0x0000006000017945 */ /* 0x000fe20003800000 */
[----:B------:R-:W-:-:S07]  /*9ad0*/  IMAD.MOV.U32 R15, RZ, RZ, -0x1 ;  /* 0xffffffffff0f7424 */ /* 0x000fce00078e00ff */
[----:B------:R-:W-:Y:S05]  /*9ae0*/  WARPSYNC.COLLECTIVE R15, `(.L_x_318) ;  /* 0x000000000f0c7348 */ /* 0x000fea0003c00000 */
[----:B------:R-:W-:Y:S02]  /*9af0*/  ELECT P6, UR62, PT ;  /* 0x00000000003e782f */ /* 0x000fe400038c0000 */
[----:B------:R-:W-:Y:S01]  /*9b00*/  MOV R14, UR62 ;  /* 0x0000003e000e7c02 */ /* 0x000fe20008000f00 */
[----:B------:R-:W-:Y:S10]  /*9b10*/  ENDCOLLECTIVE ;  /* 0x000000000000791b */ /* 0x000ff40003800000 */
.L_x_318:
[----:B------:R-:W-:Y:S05]  /*9b20*/  BSYNC B1 ;  /* 0x0000000000017941 */ /* 0x000fea0003800000 */
.L_x_317:
[----:B------:R-:W-:Y:S05]  /*9b30*/  BRA `(.L_x_319) ;  /* 0xfffffff000007947 */ /* 0x000fea000383ffff */
.L_x_298:
[----:B-1----:R1:W2:Y:S02]  /*9b40*/  SYNCS.PHASECHK.TRANS64.TRYWAIT P1, [R10+URZ+0x20], R5 ;  /* 0x000020050a0075a7 */ /* 0x0022a4000802017f */
[----:B--2---:R-:W-:Y:S05]  /*9b50*/  @!P1 NANOSLEEP.SYNCS 0x989680 ;  /* 0x009896800000995d */ /* 0x004fea0003900000 */
[----:B------:R-:W2:Y:S02]  /*9b60*/  @!P1 SYNCS.PHASECHK.TRANS64 P1, [R10+URZ+0x20], R5 ;  /* 0x000020050a0095a7 */ /* 0x000ea4000802007f */
[----:B--2---:R-:W-:Y:S05]  /*9b70*/  @!P1 BRA `(.L_x_298) ;  /* 0xfffffffc00f09947 */ /* 0x004fea000383ffff */
[----:B------:R-:W-:Y:S05]  /*9b80*/  BRA `(.L_x_320) ;  /* 0xfffffff000347947 */ /* 0x000fea000383ffff */
.L_x_307:
[----:B------:R-:W-:Y:S01]  /*9b90*/  BSSY B0, `(.L_x_321) ;  /* 0x0000006000007945 */ /* 0x000fe20003800000 */
[----:B------:R-:W-:-:S07]  /*9ba0*/  IMAD.MOV.U32 R15, RZ, RZ, -0x1 ;  /* 0xffffffffff0f7424 */ /* 0x000fce00078e00ff */
[----:B------:R-:W-:Y:S05]  /*9bb0*/  WARPSYNC.COLLECTIVE R15, `(.L_x_322) ;  /* 0x000000000f0c7348 */ /* 0x000fea0003c00000 */
[----:B------:R-:W-:Y:S02]  /*9bc0*/  ELECT P6, UR62, PT ;  /* 0x00000000003e782f */ /* 0x000fe400038c0000 */
[----:B------:R-:W-:Y:S01]  /*9bd0*/  MOV R14, UR62 ;  /* 0x0000003e000e7c02 */ /* 0x000fe20008000f00 */
[----:B------:R-:W-:Y:S10]  /*9be0*/  ENDCOLLECTIVE ;  /* 0x000000000000791b */ /* 0x000ff40003800000 */
.L_x_322:
[----:B------:R-:W-:Y:S05]  /*9bf0*/  BSYNC B0 ;  /* 0x0000000000007941 */ /* 0x000fea0003800000 */
.L_x_321:
[----:B------:R-:W-:Y:S05]  /*9c00*/  BRA `(.L_x_323) ;  /* 0xfffffff800a07947 */ /* 0x000fea000383ffff */
.L_x_311:
[----:B0-----:R0:W1:Y:S02]  /*9c10*/  SYNCS.PHASECHK.TRANS64.TRYWAIT P0, [R7+URZ], R2 ;  /* 0x00000002070075a7 */ /* 0x001064000800017f */
[----:B-1----:R-:W-:Y:S05]  /*9c20*/  @!P0 NANOSLEEP.SYNCS 0x989680 ;  /* 0x009896800000895d */ /* 0x002fea0003900000 */
[----:B------:R-:W1:Y:S02]  /*9c30*/  @!P0 SYNCS.PHASECHK.TRANS64 P0, [R7+URZ], R2 ;  /* 0x00000002070085a7 */ /* 0x000e64000800007f */
[----:B-1----:R-:W-:Y:S05]  /*9c40*/  @!P0 BRA `(.L_x_311) ;  /* 0xfffffffc00f08947 */ /* 0x002fea000383ffff */
[----:B------:R-:W-:Y:S05]  /*9c50*/  BRA `(.L_x_324) ;  /* 0xfffffff800e47947 */ /* 0x000fea000383ffff */
.L_x_312:
[----:B0-----:R0:W1:Y:S02]  /*9c60*/  SYNCS.PHASECHK.TRANS64.TRYWAIT P0, [R9+URZ], R4 ;  /* 0x00000004090075a7 */ /* 0x001064000800017f */
[----:B-1----:R-:W-:Y:S05]  /*9c70*/  @!P0 NANOSLEEP.SYNCS 0x989680 ;  /* 0x009896800000895d */ /* 0x002fea0003900000 */
[----:B------:R-:W1:Y:S02]  /*9c80*/  @!P0 SYNCS.PHASECHK.TRANS64 P0, [R9+URZ], R4 ;  /* 0x00000004090085a7 */ /* 0x000e64000800007f */
[----:B-1----:R-:W-:Y:S05]  /*9c90*/  @!P0 BRA `(.L_x_312) ;  /* 0xfffffffc00f08947 */ /* 0x002fea000383ffff */
[----:B------:R-:W-:Y:S05]  /*9ca0*/  BRA `(.L_x_325) ;  /* 0xfffffff800f47947 */ /* 0x000fea000383ffff */
.L_x_313:
[----:B-1----:R1:W2:Y:S02]  /*9cb0*/  SYNCS.PHASECHK.TRANS64.TRYWAIT P0, [R6+URZ], R5 ;  /* 0x00000005060075a7 */ /* 0x0022a4000800017f */
[----:B--2---:R-:W-:Y:S05]  /*9cc0*/  @!P0 NANOSLEEP.SYNCS 0x989680 ;  /* 0x009896800000895d */ /* 0x004fea0003900000 */
[----:B------:R-:W2:Y:S02]  /*9cd0*/  @!P0 SYNCS.PHASECHK.TRANS64 P0, [R6+URZ], R5 ;  /* 0x00000005060085a7 */ /* 0x000ea4000800007f */
[----:B--2---:R-:W-:Y:S05]  /*9ce0*/  @!P0 BRA `(.L_x_313) ;  /* 0xfffffffc00f08947 */ /* 0x004fea000383ffff */
[----:B------:R-:W-:Y:S05]  /*9cf0*/  BRA `(.L_x_326) ;  /* 0xfffffff800fc7947 */ /* 0x000fea000383ffff */
.L_x_327:
[----:B------:R-:W-:-:S00]  /*9d00*/  BRA `(.L_x_327) ;  /* 0xfffffffc00fc7947 */ /* 0x000fc0000383ffff */
[----:B------:R-:W-:-:S00]  /*9d10*/  NOP ;  /* 0x0000000000007918 */ /* 0x000fc00000000000 */
        /* <DEDUP_REMOVED lines=14> */
.L_x_328:


//--------------------- .nv.global.init           --------------------------
	.section	.nv.global.init,"aw",@progbits
.nv.global.init:
	.type		$str$22,@object
	.size		$str$22,($str$23 - $str$22)
$str$22:
        /*0000*/ 	.byte	0x6b, 0x5f, 0x74, 0x69, 0x6c, 0x65, 0x5f, 0x63, 0x6f, 0x75, 0x6e, 0x74, 0x20, 0x3e, 0x3d, 0x20
        /*0010*/ 	.byte	0x31, 0x00
	.type		$str$23,@object
	.size		$str$23,(__unnamed_1 - $str$23)
$str$23:
        /*0012*/ 	.byte	0x2f, 0x74, 0x6d, 0x70, 0x2f, 0x63, 0x75, 0x74, 0x6c, 0x61, 0x73, 0x73, 0x5f, 0x73, 0x77, 0x65
        /*0022*/ 	.byte	0x65, 0x70, 0x5f, 0x73, 0x72, 0x63, 0x2f, 0x69, 0x6e, 0x63, 0x6c, 0x75, 0x64, 0x65, 0x2f, 0x63
        /*0032*/ 	.byte	0x75, 0x74, 0x6c, 0x61, 0x73, 0x73, 0x2f, 0x67, 0x65, 0x6d, 0x6d, 0x2f, 0x63, 0x6f, 0x6c, 0x6c
        /*0042*/ 	.byte	0x65, 0x63, 0x74, 0x69, 0x76, 0x65, 0x2f, 0x73, 0x6d, 0x39, 0x30, 0x5f, 0x6d, 0x6d, 0x61, 0x5f
        /*0052*/ 	.byte	0x74, 0x6d, 0x61, 0x5f, 0x67, 0x6d, 0x6d, 0x61, 0x5f, 0x73, 0x73, 0x5f, 0x77, 0x61, 0x72, 0x70
        /*0062*/ 	.byte	0x73, 0x70, 0x65, 0x63, 0x69, 0x61, 0x6c, 0x69, 0x7a, 0x65, 0x64, 0x2e, 0x68, 0x70, 0x70, 0x00
	.type		__unnamed_1,@object
	.size		__unnamed_1,(.L_0 - __unnamed_1)
__unnamed_1:
        /*0072*/ 	.byte	0x76, 0x6f, 0x69, 0x64, 0x20, 0x63, 0x75, 0x74, 0x6c, 0x61, 0x73, 0x73, 0x3a, 0x3a, 0x67, 0x65
        /* <DEDUP_REMOVED lines=171> */
        /*0b32*/ 	.byte	0x3a, 0x3a, 0x69, 0x64, 0x65, 0x6e, 0x74, 0x69, 0x74, 0x79, 0x5d, 0x00
.L_0:


//--------------------- .nv.shared._ZN7cutlass13device_kernelINS_4gemm6kernel13GemmUniversalIN4cute5tupleIJiiiiEEENS1_10collective13CollectiveMmaINS1_34MainloopSm90TmaGmmaWarpSpecializedILi4ENS5_IJNS4_1CILi1EEESB_SB_EEENS1_32KernelTmaWarpSpecializedPingpongEEENS5_IJNSA_ILi64EEENSA_ILi256EEESF_EEEaNS5_IJlSB_lEEEaSI_NS4_8TiledMMAINS4_8MMA_AtomIJNS4_4SM904GMMA27MMA_64x256x32_S32S8S8_SS_TNEEEENS4_6LayoutISC_NS5_IJNSA_ILi0EEESQ_SQ_EEEEENS5_IJNS4_10UnderscoreEST_ST_EEEEENS4_13SM90_TMA_LOADENS4_14ComposedLayoutINS4_7SwizzleILi2ELi4ELi3EEENS4_18smem_ptr_flag_bitsILi8EEENSP_INS5_IJNSA_ILi8EEESF_EEENS5_IJSF_SB_EEEEEEEvNS4_8identityESW_S16_vS17_EENS_8epilogue10collective6detail29Sm90TmaWarpSpecializedAdapterINS1A_15DefaultEpilogueIaSI_SI_NS19_6thread17LinearCombinationIaLi1EiiLNS1E_9ScaleType4KindE0ELNS_15FloatRoundStyleE2EaEENS1_15EpilogueDefaultEEEEEvvEEEEvNT_6ParamsE --------------------------
	.section	.nv.shared._ZN7cutlass13device_kernelINS_4gemm6kernel13GemmUniversalIN4cute5tupleIJiiiiEEENS1_10collective13CollectiveMmaINS1_34MainloopSm90TmaGmmaWarpSpecializedILi4ENS5_IJNS4_1CILi1EEESB_SB_EEENS1_32KernelTmaWarpSpecializedPingpongEEENS5_IJNSA_ILi64EEENSA_ILi256EEESF_EEEaNS5_IJlSB_lEEEaSI_NS4_8TiledMMAINS4_8MMA_AtomIJNS4_4SM904GMMA27MMA_64x256x32_S32S8S8_SS_TNEEEENS4_6LayoutISC_NS5_IJNSA_ILi0EEESQ_SQ_EEEEENS5_IJNS4_10UnderscoreEST_ST_EEEEENS4_13SM90_TMA_LOADENS4_14ComposedLayoutINS4_7SwizzleILi2ELi4ELi3EEENS4_18smem_ptr_flag_bitsILi8EEENSP_INS5_IJNSA_ILi8EEESF_EEENS5_IJSF_SB_EEEEEEEvNS4_8identityESW_S16_vS17_EENS_8epilogue10collective6detail29Sm90TmaWarpSpecializedAdapterINS1A_15DefaultEpilogueIaSI_SI_NS19_6thread17LinearCombinationIaLi1EiiLNS1E_9ScaleType4KindE0ELNS_15FloatRoundStyleE2EaEENS1_15EpilogueDefaultEEEEEvvEEEEvNT_6ParamsE,"aw",@nobits
	.sectionflags	@""
	.align	16
	.zero		1024


//--------------------- .nv.shared.reserved.0     --------------------------
	.section	.nv.shared.reserved.0,"aw",@nobits
	.weak		__nv_reservedSMEM_offset_0_alias
	.size		__nv_reservedSMEM_offset_0_alias, 0, 0
	.other		__nv_reservedSMEM_offset_0_alias,@"STO_CUDA_RESERVED_SHARED STV_DEFAULT"
__nv_reservedSMEM_offset_0_alias:
	.zero		0


//--------------------- .nv.global                --------------------------
	.section	.nv.global,"aw",@nobits
.nv.global:
	.type		_ZN39_INTERNAL_3b305a11_4_k_cu_d835f9f5_45054cute1_E,@object
	.size		_ZN39_INTERNAL_3b305a11_4_k_cu_d835f9f5_45054cute1_E,(_ZN39_INTERNAL_3b305a11_4_k_cu_d835f9f5_45054cuda3std3__45__cpo6cbeginE - _ZN39_INTERNAL_3b305a11_4_k_cu_d835f9f5_45054cute1_E)
_ZN39_INTERNAL_3b305a11_4_k_cu_d835f9f5_45054cute1_E:
	.zero		1
	.type		_ZN39_INTERNAL_3b305a11_4_k_cu_d835f9f5_45054cuda3std3__45__cpo6cbeginE,@object
	.size		_ZN39_INTERNAL_3b305a11_4_k_cu_d835f9f5_45054cuda3std3__45__cpo6cbeginE,(_ZN39_INTERNAL_3b305a11_4_k_cu_d835f9f5_45054cuda3std3__48in_placeE - _ZN39_INTERNAL_3b305a11_4_k_cu_d835f9f5_45054cuda3std3__45__cpo6cbeginE)
_ZN39_INTERNAL_3b305a11_4_k_cu_d835f9f5_45054cuda3std3__45__cpo6cbeginE:
	.zero		1
	.type		_ZN39_INTERNAL_3b305a11_4_k_cu_d835f9f5_45054cuda3std3__48in_placeE,@object
	.size		_ZN39_INTERNAL_3b305a11_4_k_cu_d835f9f5_45054cuda3std3__48in_placeE,(_ZN39_INTERNAL_3b305a11_4_k_cu_d835f9f5_45054cuda3std6ranges3__45__cpo9iter_moveE - _ZN39_INTERNAL_3b305a11_4_k_cu_d835f9f5_45054cuda3std3__48in_placeE)
_ZN39_INTERNAL_3b305a11_4_k_cu_d835f9f5_45054cuda3std3__48in_placeE:
	.zero		1
	.type		_ZN39_INTERNAL_3b305a11_4_k_cu_d835f9f5_45054cuda3std6ranges3__45__cpo9iter_moveE,@object
	.size		_ZN39_INTERNAL_3b305a11_4_k_cu_d835f9f5_45054cuda3std6ranges3__45__cpo9iter_moveE,(_ZN39_INTERNAL_3b305a11_4_k_cu_d835f9f5_45054cuda3std3__45__cpo5beginE - _ZN39_INTERNAL_3b305a11_4_k_cu_d835f9f5_45054cuda3std6ranges3__45__cpo9iter_moveE)
_ZN39_INTERNAL_3b305a11_4_k_cu_d835f9f5_45054cuda3std6ranges3__45__cpo9iter_moveE:
	.zero		1
	.type		_ZN39_INTERNAL_3b305a11_4_k_cu_d835f9f5_45054cuda3std3__45__cpo5beginE,@object
	.size		_ZN39_INTERNAL_3b305a11_4_k_cu_d835f9f5_45054cuda3std3__45__cpo5beginE,(_ZN39_INTERNAL_3b305a11_4_k_cu_d835f9f5_45054cuda3std3__441_GLOBAL__N__3b305a11_4_k_cu_d835f9f5_45056ignoreE - _ZN39_INTERNAL_3b305a11_4_k_cu_d835f9f5_45054cuda3std3__45__cpo5beginE)
_ZN39_INTERNAL_3b305a11_4_k_cu_d835f9f5_45054cuda3std3__45__cpo5beginE:
	.zero		1
	.type		_ZN39_INTERNAL_3b305a11_4_k_cu_d835f9f5_45054cuda3std3__441_GLOBAL__N__3b305a11_4_k_cu_d835f9f5_45056ignoreE,@object
	.size		_ZN39_INTERNAL_3b305a11_4_k_cu_d835f9f5_45054cuda3std3__441_GLOBAL__N__3b305a11_4_k_cu_d835f9f5_45056ignoreE,(_ZN39_INTERNAL_3b305a11_4_k_cu_d835f9f5_45054cute7productE - _ZN39_INTERNAL_3b305a11_4_k_cu_d835f9f5_45054cuda3std3__441_GLOBAL__N__3b305a11_4_k_cu_d835f9f5_45056ignoreE)
_ZN39_INTERNAL_3b305a11_4_k_cu_d835f9f5_45054cuda3std3__441_GLOBAL__N__3b305a11_4_k_cu_d835f9f5_45056ignoreE:
	.zero		1
	.type		_ZN39_INTERNAL_3b305a11_4_k_cu_d835f9f5_45054cute7productE,@object
	.size		_ZN39_INTERNAL_3b305a11_4_k_cu_d835f9f5_45054cute7productE,(_ZN39_INTERNAL_3b305a11_4_k_cu_d835f9f5_45054cuda3std3__45__cpo3endE - _ZN39_INTERNAL_3b305a11_4_k_cu_d835f9f5_45054cute7productE)
_ZN39_INTERNAL_3b305a11_4_k_cu_d835f9f5_45054cute7productE:
	.zero		1
	.type		_ZN39_INTERNAL_3b305a11_4_k_cu_d835f9f5_45054cuda3std3__45__cpo3endE,@object
	.size		_ZN39_INTERNAL_3b305a11_4_k_cu_d835f9f5_45054cuda3std3__45__cpo3endE,(_ZN39_INTERNAL_3b305a11_4_k_cu_d835f9f5_45054cuda3std3__419piecewise_constructE - _ZN39_INTERNAL_3b305a11_4_k_cu_d835f9f5_45054cuda3std3__45__cpo3endE)
_ZN39_INTERNAL_3b305a11_4_k_cu_d835f9f5_45054cuda3std3__45__cpo3endE:
	.zero		1
	.type		_ZN39_INTERNAL_3b305a11_4_k_cu_d835f9f5_45054cuda3std3__419piecewise_constructE,@object
	.size		_ZN39_INTERNAL_3b305a11_4_k_cu_d835f9f5_45054cuda3std3__419piecewise_constructE,(_ZN39_INTERNAL_3b305a11_4_k_cu_d835f9f5_45054cuda3std3__45__cpo4cendE - _ZN39_INTERNAL_3b305a11_4_k_cu_d835f9f5_45054cuda3std3__419piecewise_constructE)
_ZN39_INTERNAL_3b305a11_4_k_cu_d835f9f5_45054cuda3std3__419piecewise_constructE:
	.zero		1
	.type		_ZN39_INTERNAL_3b305a11_4_k_cu_d835f9f5_45054cuda3std3__45__cpo4cendE,@object
	.size		_ZN39_INTERNAL_3b305a11_4_k_cu_d835f9f5_45054cuda3std3__45__cpo4cendE,(_ZN39_INTERNAL_3b305a11_4_k_cu_d835f9f5_45054cuda3std6ranges3__45__cpo4swapE - _ZN39_INTERNAL_3b305a11_4_k_cu_d835f9f5_45054cuda3std3__45__cpo4cendE)
_ZN39_INTERNAL_3b305a11_4_k_cu_d835f9f5_45054cuda3std3__45__cpo4cendE:
	.zero		1
	.type		_ZN39_INTERNAL_3b305a11_4_k_cu_d835f9f5_45054cuda3std6ranges3__45__cpo4swapE,@object
	.size		_ZN39_INTERNAL_3b305a11_4_k_cu_d835f9f5_45054cuda3std6ranges3__45__cpo4swapE,(.L_8 - _ZN39_INTERNAL_3b305a11_4_k_cu_d835f9f5_45054cuda3std6ranges3__45__cpo4swapE)
_ZN39_INTERNAL_3b305a11_4_k_cu_d835f9f5_45054cuda3std6ranges3__45__cpo4swapE:
	.zero		1
.L_8:


//--------------------- .nv.constant0._ZN7cutlass13device_kernelINS_4gemm6kernel13GemmUniversalIN4cute5tupleIJiiiiEEENS1_10collective13CollectiveMmaINS1_34MainloopSm90TmaGmmaWarpSpecializedILi4ENS5_IJNS4_1CILi1EEESB_SB_EEENS1_32KernelTmaWarpSpecializedPingpongEEENS5_IJNSA_ILi64EEENSA_ILi256EEESF_EEEaNS5_IJlSB_lEEEaSI_NS4_8TiledMMAINS4_8MMA_AtomIJNS4_4SM904GMMA27MMA_64x256x32_S32S8S8_SS_TNEEEENS4_6LayoutISC_NS5_IJNSA_ILi0EEESQ_SQ_EEEEENS5_IJNS4_10UnderscoreEST_ST_EEEEENS4_13SM90_TMA_LOADENS4_14ComposedLayoutINS4_7SwizzleILi2ELi4ELi3EEENS4_18smem_ptr_flag_bitsILi8EEENSP_INS5_IJNSA_ILi8EEESF_EEENS5_IJSF_SB_EEEEEEEvNS4_8identityESW_S16_vS17_EENS_8epilogue10collective6detail29Sm90TmaWarpSpecializedAdapterINS1A_15DefaultEpilogueIaSI_SI_NS19_6thread17LinearCombinationIaLi1EiiLNS1E_9ScaleType4KindE0ELNS_15FloatRoundStyleE2EaEENS1_15EpilogueDefaultEEEEEvvEEEEvNT_6ParamsE --------------------------
	.section	.nv.constant0._ZN7cutlass13device_kernelINS_4gemm6kernel13GemmUniversalIN4cute5tupleIJiiiiEEENS1_10collective13CollectiveMmaINS1_34MainloopSm90TmaGmmaWarpSpecializedILi4ENS5_IJNS4_1CILi1EEESB_SB_EEENS1_32KernelTmaWarpSpecializedPingpongEEENS5_IJNSA_ILi64EEENSA_ILi256EEESF_EEEaNS5_IJlSB_lEEEaSI_NS4_8TiledMMAINS4_8MMA_AtomIJNS4_4SM904GMMA27MMA_64x256x32_S32S8S8_SS_TNEEEENS4_6LayoutISC_NS5_IJNSA_ILi0EEESQ_SQ_EEEEENS5_IJNS4_10UnderscoreEST_ST_EEEEENS4_13SM90_TMA_LOADENS4_14ComposedLayoutINS4_7SwizzleILi2ELi4ELi3EEENS4_18smem_ptr_flag_bitsILi8EEENSP_INS5_IJNSA_ILi8EEESF_EEENS5_IJSF_SB_EEEEEEEvNS4_8identityESW_S16_vS17_EENS_8epilogue10collective6detail29Sm90TmaWarpSpecializedAdapterINS1A_15DefaultEpilogueIaSI_SI_NS19_6thread17LinearCombinationIaLi1EiiLNS1E_9ScaleType4KindE0ELNS_15FloatRoundStyleE2EaEENS1_15EpilogueDefaultEEEEEvvEEEEvNT_6ParamsE,"a",@progbits
	.sectionflags	@""
	.align	4
.nv.constant0._ZN7cutlass13device_kernelINS_4gemm6kernel13GemmUniversalIN4cute5tupleIJiiiiEEENS1_10collective13CollectiveMmaINS1_34MainloopSm90TmaGmmaWarpSpecializedILi4ENS5_IJNS4_1CILi1EEESB_SB_EEENS1_32KernelTmaWarpSpecializedPingpongEEENS5_IJNSA_ILi64EEENSA_ILi256EEESF_EEEaNS5_IJlSB_lEEEaSI_NS4_8TiledMMAINS4_8MMA_AtomIJNS4_4SM904GMMA27MMA_64x256x32_S32S8S8_SS_TNEEEENS4_6LayoutISC_NS5_IJNSA_ILi0EEESQ_SQ_EEEEENS5_IJNS4_10UnderscoreEST_ST_EEEEENS4_13SM90_TMA_LOADENS4_14ComposedLayoutINS4_7SwizzleILi2ELi4ELi3EEENS4_18smem_ptr_flag_bitsILi8EEENSP_INS5_IJNSA_ILi8EEESF_EEENS5_IJSF_SB_EEEEEEEvNS4_8identityESW_S16_vS17_EENS_8epilogue10collective6detail29Sm90TmaWarpSpecializedAdapterINS1A_15DefaultEpilogueIaSI_SI_NS19_6thread17LinearCombinationIaLi1EiiLNS1E_9ScaleType4KindE0ELNS_15FloatRoundStyleE2EaEENS1_15EpilogueDefaultEEEEEvvEEEEvNT_6ParamsE:
	.zero		1664


//--------------------- SYMBOLS --------------------------

	.type		.nv.reservedSmem.offset0,@object
	.size		.nv.reservedSmem.offset0,0x4
	.type		__assertfail,@function
